	.target	sm_90a

	.elftype	@"ET_EXEC"


//--------------------- .note.nv.tkinfo           --------------------------
	.section	.note.nv.tkinfo,"",@"SHT_NOTE"
	.sectionflags	@"SHF_NOTE_NV_TKINFO"
	.tkinfo
        /*0018*/ 	.word	0x00000002
        /*0030*/ 	.string	""
        /*0030*/ 	.string	"ptxas"
        /*0030*/ 	.string	"Cuda compilation tools, release 13.0, V13.0.88"
        /*0030*/ 	.string	"Build cuda_13.0.r13.0/compiler.36424714_0"
        /*0030*/ 	.string	"-arch sm_90a -m 64 "



//--------------------- .note.nv.cuinfo           --------------------------
	.section	.note.nv.cuinfo,"",@"SHT_NOTE"
	.sectionflags	@"SHF_NOTE_NV_CUINFO"
        /*0018*/ 	.short	0x0002
        /*001a*/ 	.short	0x005a
        /*001c*/ 	.short	0x0082
	.zero		2


//--------------------- .nv.info                  --------------------------
	.section	.nv.info,"",@"SHT_CUDA_INFO"
	.align	4


	//----- nvinfo : EIATTR_REGCOUNT
	.align		4
        /*0000*/ 	.byte	0x04, 0x2f
        /*0002*/ 	.short	(.L_12 - .L_11)
	.align		4
.L_11:
        /*0004*/ 	.word	index@(_ZN7cutlass13device_kernelINS_4gemm6kernel13GemmUniversalIN4cute5tupleIJiiiiEEENS1_10collective13CollectiveMmaINS1_37MainloopSm90TmaGmmaWarpSpecializedFP8ILi9ENS5_IJNS4_1CILi1EEENSA_ILi4EEESB_EEENS1_35KernelTmaWarpSpecializedCooperativeEEENS5_IJNSA_ILi128EEENSA_ILi256EEENSA_ILi64EEEEEENS_12float_e5m2_tENS5_IJlSB_lEEESK_SL_NS4_8TiledMMAINS4_8MMA_AtomIJNS4_4SM904GMMA31MMA_64x256x32_F32E5M2E5M2_SS_TNILNSP_7ScaleInE1ELSR_1EEEEEENS4_6LayoutINS5_IJNSA_ILi2EEESB_SB_EEENS5_IJSB_NSA_ILi0EEESX_EEEEENS5_IJNS4_10UnderscoreES10_S10_EEEEENS4_23SM90_TMA_LOAD_MULTICASTENS4_14ComposedLayoutINS4_7SwizzleILi2ELi4ELi3EEENS4_18smem_ptr_flag_bitsILi8EEENSU_INS5_IJNSA_ILi8EEESI_EEENS5_IJSI_SB_EEEEEEEvNS4_8identityENS4_13SM90_TMA_LOADES1D_vS1E_EENS_8epilogue10collective6detail29Sm90TmaWarpSpecializedAdapterINS1I_15DefaultEpilogueISK_SL_SL_NS1H_6thread17LinearCombinationISK_Li1EffLNS1M_9ScaleType4KindE0ELNS_15FloatRoundStyleE2ESK_EENS1_15EpilogueDefaultEEEEEvvEEEEvNT_6ParamsE)
        /*0008*/ 	.word	0x000000a8


	//----- nvinfo : EIATTR_FRAME_SIZE
	.align		4
.L_12:
        /*000c*/ 	.byte	0x04, 0x11
        /*000e*/ 	.short	(.L_14 - .L_13)
	.align		4
.L_13:
        /*0010*/ 	.word	index@(_ZN7cutlass13device_kernelINS_4gemm6kernel13GemmUniversalIN4cute5tupleIJiiiiEEENS1_10collective13CollectiveMmaINS1_37MainloopSm90TmaGmmaWarpSpecializedFP8ILi9ENS5_IJNS4_1CILi1EEENSA_ILi4EEESB_EEENS1_35KernelTmaWarpSpecializedCooperativeEEENS5_IJNSA_ILi128EEENSA_ILi256EEENSA_ILi64EEEEEENS_12float_e5m2_tENS5_IJlSB_lEEESK_SL_NS4_8TiledMMAINS4_8MMA_AtomIJNS4_4SM904GMMA31MMA_64x256x32_F32E5M2E5M2_SS_TNILNSP_7ScaleInE1ELSR_1EEEEEENS4_6LayoutINS5_IJNSA_ILi2EEESB_SB_EEENS5_IJSB_NSA_ILi0EEESX_EEEEENS5_IJNS4_10UnderscoreES10_S10_EEEEENS4_23SM90_TMA_LOAD_MULTICASTENS4_14ComposedLayoutINS4_7SwizzleILi2ELi4ELi3EEENS4_18smem_ptr_flag_bitsILi8EEENSU_INS5_IJNSA_ILi8EEESI_EEENS5_IJSI_SB_EEEEEEEvNS4_8identityENS4_13SM90_TMA_LOADES1D_vS1E_EENS_8epilogue10collective6detail29Sm90TmaWarpSpecializedAdapterINS1I_15DefaultEpilogueISK_SL_SL_NS1H_6thread17LinearCombinationISK_Li1EffLNS1M_9ScaleType4KindE0ELNS_15FloatRoundStyleE2ESK_EENS1_15EpilogueDefaultEEEEEvvEEEEvNT_6ParamsE)
        /*0014*/ 	.word	0x00000100


	//----- nvinfo : EIATTR_MIN_STACK_SIZE
	.align		4
.L_14:
        /*0018*/ 	.byte	0x04, 0x12
        /*001a*/ 	.short	(.L_16 - .L_15)
	.align		4
.L_15:
        /*001c*/ 	.word	index@(_ZN7cutlass13device_kernelINS_4gemm6kernel13GemmUniversalIN4cute5tupleIJiiiiEEENS1_10collective13CollectiveMmaINS1_37MainloopSm90TmaGmmaWarpSpecializedFP8ILi9ENS5_IJNS4_1CILi1EEENSA_ILi4EEESB_EEENS1_35KernelTmaWarpSpecializedCooperativeEEENS5_IJNSA_ILi128EEENSA_ILi256EEENSA_ILi64EEEEEENS_12float_e5m2_tENS5_IJlSB_lEEESK_SL_NS4_8TiledMMAINS4_8MMA_AtomIJNS4_4SM904GMMA31MMA_64x256x32_F32E5M2E5M2_SS_TNILNSP_7ScaleInE1ELSR_1EEEEEENS4_6LayoutINS5_IJNSA_ILi2EEESB_SB_EEENS5_IJSB_NSA_ILi0EEESX_EEEEENS5_IJNS4_10UnderscoreES10_S10_EEEEENS4_23SM90_TMA_LOAD_MULTICASTENS4_14ComposedLayoutINS4_7SwizzleILi2ELi4ELi3EEENS4_18smem_ptr_flag_bitsILi8EEENSU_INS5_IJNSA_ILi8EEESI_EEENS5_IJSI_SB_EEEEEEEvNS4_8identityENS4_13SM90_TMA_LOADES1D_vS1E_EENS_8epilogue10collective6detail29Sm90TmaWarpSpecializedAdapterINS1I_15DefaultEpilogueISK_SL_SL_NS1H_6thread17LinearCombinationISK_Li1EffLNS1M_9ScaleType4KindE0ELNS_15FloatRoundStyleE2ESK_EENS1_15EpilogueDefaultEEEEEvvEEEEvNT_6ParamsE)
        /*0020*/ 	.word	0x00000100
.L_16:


//--------------------- .nv.compat                --------------------------
	.section	.nv.compat,"",@"SHT_CUDA_COMPAT_INFO"
	.align	4
        /*0000*/ 	.byte	0x02, 0x09, 0x01, 0x00, 0x02, 0x02, 0x04, 0x00, 0x02, 0x05, 0x05, 0x00, 0x03, 0x07, 0x01, 0x01
        /*0010*/ 	.byte	0x02, 0x03, 0x01, 0x00, 0x02, 0x06, 0x01, 0x00, 0x04, 0x0b, 0x08, 0x00, 0x00, 0x00, 0x00, 0x00
        /*0020*/ 	.byte	0x00, 0x00, 0x00, 0x00


//--------------------- .nv.info._ZN7cutlass13device_kernelINS_4gemm6kernel13GemmUniversalIN4cute5tupleIJiiiiEEENS1_10collective13CollectiveMmaINS1_37MainloopSm90TmaGmmaWarpSpecializedFP8ILi9ENS5_IJNS4_1CILi1EEENSA_ILi4EEESB_EEENS1_35KernelTmaWarpSpecializedCooperativeEEENS5_IJNSA_ILi128EEENSA_ILi256EEENSA_ILi64EEEEEENS_12float_e5m2_tENS5_IJlSB_lEEESK_SL_NS4_8TiledMMAINS4_8MMA_AtomIJNS4_4SM904GMMA31MMA_64x256x32_F32E5M2E5M2_SS_TNILNSP_7ScaleInE1ELSR_1EEEEEENS4_6LayoutINS5_IJNSA_ILi2EEESB_SB_EEENS5_IJSB_NSA_ILi0EEESX_EEEEENS5_IJNS4_10UnderscoreES10_S10_EEEEENS4_23SM90_TMA_LOAD_MULTICASTENS4_14ComposedLayoutINS4_7SwizzleILi2ELi4ELi3EEENS4_18smem_ptr_flag_bitsILi8EEENSU_INS5_IJNSA_ILi8EEESI_EEENS5_IJSI_SB_EEEEEEEvNS4_8identityENS4_13SM90_TMA_LOADES1D_vS1E_EENS_8epilogue10collective6detail29Sm90TmaWarpSpecializedAdapterINS1I_15DefaultEpilogueISK_SL_SL_NS1H_6thread17LinearCombinationISK_Li1EffLNS1M_9ScaleType4KindE0ELNS_15FloatRoundStyleE2ESK_EENS1_15EpilogueDefaultEEEEEvvEEEEvNT_6ParamsE --------------------------
	.section	.nv.info._ZN7cutlass13device_kernelINS_4gemm6kernel13GemmUniversalIN4cute5tupleIJiiiiEEENS1_10collective13CollectiveMmaINS1_37MainloopSm90TmaGmmaWarpSpecializedFP8ILi9ENS5_IJNS4_1CILi1EEENSA_ILi4EEESB_EEENS1_35KernelTmaWarpSpecializedCooperativeEEENS5_IJNSA_ILi128EEENSA_ILi256EEENSA_ILi64EEEEEENS_12float_e5m2_tENS5_IJlSB_lEEESK_SL_NS4_8TiledMMAINS4_8MMA_AtomIJNS4_4SM904GMMA31MMA_64x256x32_F32E5M2E5M2_SS_TNILNSP_7ScaleInE1ELSR_1EEEEEENS4_6LayoutINS5_IJNSA_ILi2EEESB_SB_EEENS5_IJSB_NSA_ILi0EEESX_EEEEENS5_IJNS4_10UnderscoreES10_S10_EEEEENS4_23SM90_TMA_LOAD_MULTICASTENS4_14ComposedLayoutINS4_7SwizzleILi2ELi4ELi3EEENS4_18smem_ptr_flag_bitsILi8EEENSU_INS5_IJNSA_ILi8EEESI_EEENS5_IJSI_SB_EEEEEEEvNS4_8identityENS4_13SM90_TMA_LOADES1D_vS1E_EENS_8epilogue10collective6detail29Sm90TmaWarpSpecializedAdapterINS1I_15DefaultEpilogueISK_SL_SL_NS1H_6thread17LinearCombinationISK_Li1EffLNS1M_9ScaleType4KindE0ELNS_15FloatRoundStyleE2ESK_EENS1_15EpilogueDefaultEEEEEvvEEEEvNT_6ParamsE,"",@"SHT_CUDA_INFO"
	.sectionflags	@""
	.align	4


	//----- nvinfo : EIATTR_CUDA_API_VERSION
	.align		4
        /*0000*/ 	.byte	0x04, 0x37
        /*0002*/ 	.short	(.L_18 - .L_17)
.L_17:
        /*0004*/ 	.word	0x00000082


	//----- nvinfo : EIATTR_KPARAM_INFO
	.align		4
.L_18:
        /*0008*/ 	.byte	0x04, 0x17
        /*000a*/ 	.short	(.L_20 - .L_19)
.L_19:
        /*000c*/ 	.word	0x00000000
        /*0010*/ 	.short	0x0000
        /*0012*/ 	.short	0x0070
        /*0014*/ 	.byte	0x00, 0xf0, 0x01, 0x10


	//----- nvinfo : EIATTR_SPARSE_MMA_MASK
	.align		4
.L_20:
        /*0018*/ 	.byte	0x03, 0x50
        /*001a*/ 	.short	0x0000


	//----- nvinfo : EIATTR_MAXREG_COUNT
	.align		4
        /*001c*/ 	.byte	0x03, 0x1b
        /*001e*/ 	.short	0x00a8


	//----- nvinfo : EIATTR_NUM_BARRIERS
	.align		4
        /*0020*/ 	.byte	0x02, 0x4c
        /*0022*/ 	.byte	0x01
	.zero		1


	//----- nvinfo : EIATTR_ANNOTATIONS
	.align		4
        /*0024*/ 	.byte	0x04, 0x55
        /*0026*/ 	.short	(.L_22 - .L_21)


	//   ....[0]....
.L_21:
        /*0028*/ 	.word	0x00000001
        /*002c*/ 	.byte	0x40, 0x07, 0x00, 0x00, 0x01, 0x00, 0x00, 0x00, 0x70, 0x09, 0x00, 0x00, 0x01, 0x00, 0x00, 0x00
        /* <DEDUP_REMOVED lines=195> */
        /*0c6c*/ 	.byte	0xa0, 0x05, 0x01, 0x00, 0x01, 0x00, 0x00, 0x00, 0xf0, 0x05, 0x01, 0x00


	//----- nvinfo : EIATTR_MERCURY_ISA_VERSION
	.align		4
.L_22:
        /*0c78*/ 	.byte	0x03, 0x5f
        /*0c7a*/ 	.short	0x0101


	//----- nvinfo : EIATTR_INT_WARP_WIDE_INSTR_OFFSETS
	.align		4
        /*0c7c*/ 	.byte	0x04, 0x31
        /*0c7e*/ 	.short	(.L_24 - .L_23)


	//   ....[0]....
.L_23:
        /*0c80*/ 	.word	0x00000600


	//   ....[1]....
        /*0c84*/ 	.word	0x00000620


	//   ....[2]....
        /*0c88*/ 	.word	0x00000770


	//----- nvinfo : EIATTR_COOP_GROUP_MASK_REGIDS
	.align		4
.L_24:
        /*0c8c*/ 	.byte	0x04, 0x29
        /*0c8e*/ 	.short	(.L_26 - .L_25)


	//   ....[0]....
.L_25:
        /*0c90*/ 	.word	0xffffffff


	//   ....[1]....
        /*0c94*/ 	.word	0xffffffff


	//   ....[2]....
        /*0c98*/ 	.word	0xffffffff


	//   ....[3]....
        /*0c9c*/ 	.word	0xffffffff


	//   ....[4]....
        /*0ca0*/ 	.word	0xffffffff


	//   ....[5]....
        /*0ca4*/ 	.word	0xffffffff


	//----- nvinfo : EIATTR_COOP_GROUP_INSTR_OFFSETS
	.align		4
.L_26:
        /*0ca8*/ 	.byte	0x04, 0x28
        /*0caa*/ 	.short	(.L_28 - .L_27)


	//   ....[0]....
.L_27:
        /*0cac*/ 	.word	0x00000070


	//   ....[1]....
        /*0cb0*/ 	.word	0x00000080


	//   ....[2]....
        /*0cb4*/ 	.word	0x000001a0


	//   ....[3]....
        /*0cb8*/ 	.word	0x00000490


	//   ....[4]....
        /*0cbc*/ 	.word	0x00000880


	//   ....[5]....
        /*0cc0*/ 	.word	0x00001600


	//----- nvinfo : EIATTR_REG_RECONFIG
	.align		4
.L_28:
        /*0cc4*/ 	.byte	0x01, 0x54
	.zero		2


	//----- nvinfo : EIATTR_MBARRIER_INSTR_OFFSETS
	.align		4
        /*0cc8*/ 	.byte	0x04, 0x39
        /*0cca*/ 	.short	(.L_30 - .L_29)


	//   ....[0]....
.L_29:
        /*0ccc*/ 	.word	0x00000340
        /*0cd0*/ 	.word	0x000000ff
        /*0cd4*/ 	.word	0x00000000
        /*0cd8*/ 	.short	0x0100
        /*0cda*/ 	.byte	0x09
	.zero		1


	//   ....[1]....
        /*0cdc*/ 	.word	0x00000350
        /*0ce0*/ 	.word	0x000000ff
        /*0ce4*/ 	.word	0x00000048
        /*0ce8*/ 	.short	0x0100
        /*0cea*/ 	.byte	0x09
	.zero		1


	//   ....[2]....
        /*0cec*/ 	.word	0x00000360
        /*0cf0*/ 	.word	0x000000ff
        /*0cf4*/ 	.word	0x00000008
        /*0cf8*/ 	.short	0x0100
        /*0cfa*/ 	.byte	0x09
	.zero		1


	//   ....[3]....
        /*0cfc*/ 	.word	0x00000370
        /*0d00*/ 	.word	0x000000ff
        /*0d04*/ 	.word	0x00000050
        /*0d08*/ 	.short	0x0100
        /*0d0a*/ 	.byte	0x09
	.zero		1


	//   ....[4]....
        /*0d0c*/ 	.word	0x00000380
        /*0d10*/ 	.word	0x000000ff
        /*0d14*/ 	.word	0x00000010
        /*0d18*/ 	.short	0x0100
        /*0d1a*/ 	.byte	0x09
	.zero		1


	//   ....[5]....
        /*0d1c*/ 	.word	0x00000390
        /*0d20*/ 	.word	0x000000ff
        /*0d24*/ 	.word	0x00000058
        /*0d28*/ 	.short	0x0100
        /*0d2a*/ 	.byte	0x09
	.zero		1


	//   ....[6]....
        /*0d2c*/ 	.word	0x000003a0
        /*0d30*/ 	.word	0x000000ff
        /*0d34*/ 	.word	0x00000018
        /*0d38*/ 	.short	0x0100
        /*0d3a*/ 	.byte	0x09
	.zero		1


	//   ....[7]....
        /*0d3c*/ 	.word	0x000003b0
        /*0d40*/ 	.word	0x000000ff
        /*0d44*/ 	.word	0x00000060
        /*0d48*/ 	.short	0x0100
        /*0d4a*/ 	.byte	0x09
	.zero		1


	//   ....[8]....
        /*0d4c*/ 	.word	0x000003c0
        /*0d50*/ 	.word	0x000000ff
        /*0d54*/ 	.word	0x00000020
        /*0d58*/ 	.short	0x0100
        /*0d5a*/ 	.byte	0x09
	.zero		1


	//   ....[9]....
        /*0d5c*/ 	.word	0x000003d0
        /*0d60*/ 	.word	0x000000ff
        /*0d64*/ 	.word	0x00000068
        /*0d68*/ 	.short	0x0100
        /*0d6a*/ 	.byte	0x09
	.zero		1


	//   ....[10]....
        /*0d6c*/ 	.word	0x000003e0
        /*0d70*/ 	.word	0x000000ff
        /*0d74*/ 	.word	0x00000028
        /*0d78*/ 	.short	0x0100
        /*0d7a*/ 	.byte	0x09
	.zero		1


	//   ....[11]....
        /*0d7c*/ 	.word	0x000003f0
        /*0d80*/ 	.word	0x000000ff
        /*0d84*/ 	.word	0x00000070
        /*0d88*/ 	.short	0x0100
        /*0d8a*/ 	.byte	0x09
	.zero		1


	//   ....[12]....
        /*0d8c*/ 	.word	0x00000400
        /*0d90*/ 	.word	0x000000ff
        /*0d94*/ 	.word	0x00000030
        /*0d98*/ 	.short	0x0100
        /*0d9a*/ 	.byte	0x09
	.zero		1


	//   ....[13]....
        /*0d9c*/ 	.word	0x00000410
        /*0da0*/ 	.word	0x000000ff
        /*0da4*/ 	.word	0x00000078
        /*0da8*/ 	.short	0x0100
        /*0daa*/ 	.byte	0x09
	.zero		1


	//   ....[14]....
        /*0dac*/ 	.word	0x00000420
        /*0db0*/ 	.word	0x000000ff
        /*0db4*/ 	.word	0x00000038
        /*0db8*/ 	.short	0x0100
        /*0dba*/ 	.byte	0x09
	.zero		1


	//   ....[15]....
        /*0dbc*/ 	.word	0x00000430
        /*0dc0*/ 	.word	0x000000ff
        /*0dc4*/ 	.word	0x00000080
        /*0dc8*/ 	.short	0x0100
        /*0dca*/ 	.byte	0x09
	.zero		1


	//   ....[16]....
        /*0dcc*/ 	.word	0x00000440
        /*0dd0*/ 	.word	0x000000ff
        /*0dd4*/ 	.word	0x00000040
        /*0dd8*/ 	.short	0x0100
        /*0dda*/ 	.byte	0x09
	.zero		1


	//   ....[17]....
        /*0ddc*/ 	.word	0x00000450
        /*0de0*/ 	.word	0x000000ff
        /*0de4*/ 	.word	0x00000088
        /*0de8*/ 	.short	0x0100
        /*0dea*/ 	.byte	0x09
	.zero		1


	//   ....[18]....
        /*0dec*/ 	.word	0x00000800
        /*0df0*/ 	.word	0x000000ff
        /*0df4*/ 	.word	0x000000a0
        /*0df8*/ 	.short	0x0100
        /*0dfa*/ 	.byte	0x06
	.zero		1


	//   ....[19]....
        /*0dfc*/ 	.word	0x00000830
        /*0e00*/ 	.word	0x000000ff
        /*0e04*/ 	.word	0x000000a8
        /*0e08*/ 	.short	0x0100
        /*0e0a*/ 	.byte	0x06
	.zero		1


	//   ....[20]....
        /*0e0c*/ 	.word	0x00001e10
        /*0e10*/ 	.word	0x000000ff
        /*0e14*/ 	.word	0x00000000
        /*0e18*/ 	.short	0x010a
        /*0e1a*/ 	.byte	0x06
	.zero		1


	//   ....[21]....
        /*0e1c*/ 	.word	0x00001e50
        /*0e20*/ 	.word	0x000000ff
        /*0e24*/ 	.word	0x00000000
        /*0e28*/ 	.short	0x010a
        /*0e2a*/ 	.byte	0x06
	.zero		1


	//   ....[22]....
        /*0e2c*/ 	.word	0x00003060
        /*0e30*/ 	.word	0x000000ff
        /*0e34*/ 	.word	0x00000000
        /*0e38*/ 	.short	0x010a
        /*0e3a*/ 	.byte	0x09
	.zero		1


	//   ....[23]....
        /*0e3c*/ 	.word	0x000030a0
        /*0e40*/ 	.word	0x000000ff
        /*0e44*/ 	.word	0x00000000
        /*0e48*/ 	.short	0x010a
        /*0e4a*/ 	.byte	0x09
	.zero		1


	//   ....[24]....
        /*0e4c*/ 	.word	0x00004100
        /*0e50*/ 	.word	0x000000e5
        /*0e54*/ 	.word	0x00000000
        /*0e58*/ 	.short	0x0101
        /*0e5a*/ 	.byte	0x3f
	.zero		1


	//   ....[25]....
        /*0e5c*/ 	.word	0x000052f0
        /*0e60*/ 	.word	0x00000018
        /*0e64*/ 	.word	0x00000000
        /*0e68*/ 	.short	0x0101
        /*0e6a*/ 	.byte	0x3f
	.zero		1


	//   ....[26]....
        /*0e6c*/ 	.word	0x0000f520
        /*0e70*/ 	.word	0x0000000d
        /*0e74*/ 	.word	0x00000048
        /*0e78*/ 	.short	0x010a
        /*0e7a*/ 	.byte	0x3f
	.zero		1


	//   ....[27]....
        /*0e7c*/ 	.word	0x0000f8f0
        /*0e80*/ 	.word	0x00000005
        /*0e84*/ 	.word	0x000000a8
        /*0e88*/ 	.short	0x0101
        /*0e8a*/ 	.byte	0x3f
	.zero		1


	//   ....[28]....
        /*0e8c*/ 	.word	0x00010070
        /*0e90*/ 	.word	0x00000007
        /*0e94*/ 	.word	0x00000000
        /*0e98*/ 	.short	0x010a
        /*0e9a*/ 	.byte	0x3f
	.zero		1


	//   ....[29]....
        /*0e9c*/ 	.word	0x000100f0
        /*0ea0*/ 	.word	0x00000008
        /*0ea4*/ 	.word	0x00000000
        /*0ea8*/ 	.short	0x010a
        /*0eaa*/ 	.byte	0x3f
	.zero		1


	//   ....[30]....
        /*0eac*/ 	.word	0x00010180
        /*0eb0*/ 	.word	0x00000009
        /*0eb4*/ 	.word	0x00000000
        /*0eb8*/ 	.short	0x010a
        /*0eba*/ 	.byte	0x3f
	.zero		1


	//   ....[31]....
        /*0ebc*/ 	.word	0x00010210
        /*0ec0*/ 	.word	0x00000008
        /*0ec4*/ 	.word	0x00000000
        /*0ec8*/ 	.short	0x010a
        /*0eca*/ 	.byte	0x3f
	.zero		1


	//   ....[32]....
        /*0ecc*/ 	.word	0x000102a0
        /*0ed0*/ 	.word	0x00000009
        /*0ed4*/ 	.word	0x00000000
        /*0ed8*/ 	.short	0x010a
        /*0eda*/ 	.byte	0x3f
	.zero		1


	//   ....[33]....
        /*0edc*/ 	.word	0x00010330
        /*0ee0*/ 	.word	0x00000008
        /*0ee4*/ 	.word	0x00000000
        /*0ee8*/ 	.short	0x010a
        /*0eea*/ 	.byte	0x3f
	.zero		1


	//   ....[34]....
        /*0eec*/ 	.word	0x000103c0
        /*0ef0*/ 	.word	0x00000009
        /*0ef4*/ 	.word	0x00000000
        /*0ef8*/ 	.short	0x010a
        /*0efa*/ 	.byte	0x3f
	.zero		1


	//   ....[35]....
        /*0efc*/ 	.word	0x00010450
        /*0f00*/ 	.word	0x00000006
        /*0f04*/ 	.word	0x00000000
        /*0f08*/ 	.short	0x010a
        /*0f0a*/ 	.byte	0x3f
	.zero		1


	//   ....[36]....
        /*0f0c*/ 	.word	0x000104e0
        /*0f10*/ 	.word	0x00000003
        /*0f14*/ 	.word	0x00000000
        /*0f18*/ 	.short	0x010a
        /*0f1a*/ 	.byte	0x3f
	.zero		1


	//   ....[37]....
        /*0f1c*/ 	.word	0x00010550
        /*0f20*/ 	.word	0x00000003
        /*0f24*/ 	.word	0x00000000
        /*0f28*/ 	.short	0x010a
        /*0f2a*/ 	.byte	0x3f
	.zero		1


	//   ....[38]....
        /*0f2c*/ 	.word	0x000105c0
        /*0f30*/ 	.word	0x00000000
        /*0f34*/ 	.word	0x00000000
        /*0f38*/ 	.short	0x010a
        /*0f3a*/ 	.byte	0x3f
	.zero		1


	//   ....[39]....
        /*0f3c*/ 	.word	0x000106a0
        /*0f40*/ 	.word	0x0000000d
        /*0f44*/ 	.word	0x00000048
        /*0f48*/ 	.short	0x010a
        /*0f4a*/ 	.byte	0x3f
	.zero		1


	//   ....[40]....
        /*0f4c*/ 	.word	0x00010770
        /*0f50*/ 	.word	0x00000007
        /*0f54*/ 	.word	0x00000000
        /*0f58*/ 	.short	0x010a
        /*0f5a*/ 	.byte	0x3f
	.zero		1


	//   ....[41]....
        /*0f5c*/ 	.word	0x000107c0
        /*0f60*/ 	.word	0x00000008
        /*0f64*/ 	.word	0x00000000
        /*0f68*/ 	.short	0x010a
        /*0f6a*/ 	.byte	0x3f
	.zero		1


	//   ....[42]....
        /*0f6c*/ 	.word	0x00010810
        /*0f70*/ 	.word	0x00000009
        /*0f74*/ 	.word	0x00000000
        /*0f78*/ 	.short	0x010a
        /*0f7a*/ 	.byte	0x3f
	.zero		1


	//   ....[43]....
        /*0f7c*/ 	.word	0x00010860
        /*0f80*/ 	.word	0x00000008
        /*0f84*/ 	.word	0x00000000
        /*0f88*/ 	.short	0x010a
        /*0f8a*/ 	.byte	0x3f
	.zero		1


	//   ....[44]....
        /*0f8c*/ 	.word	0x000108b0
        /*0f90*/ 	.word	0x00000009
        /*0f94*/ 	.word	0x00000000
        /*0f98*/ 	.short	0x010a
        /*0f9a*/ 	.byte	0x3f
	.zero		1


	//   ....[45]....
        /*0f9c*/ 	.word	0x00010900
        /*0fa0*/ 	.word	0x00000008
        /*0fa4*/ 	.word	0x00000000
        /*0fa8*/ 	.short	0x010a
        /*0faa*/ 	.byte	0x3f
	.zero		1


	//   ....[46]....
        /*0fac*/ 	.word	0x00010950
        /*0fb0*/ 	.word	0x00000009
        /*0fb4*/ 	.word	0x00000000
        /*0fb8*/ 	.short	0x010a
        /*0fba*/ 	.byte	0x3f
	.zero		1


	//   ....[47]....
        /*0fbc*/ 	.word	0x000109a0
        /*0fc0*/ 	.word	0x00000006
        /*0fc4*/ 	.word	0x00000000
        /*0fc8*/ 	.short	0x010a
        /*0fca*/ 	.byte	0x3f
	.zero		1


	//----- nvinfo : EIATTR_NUM_MBARRIERS
	.align		4
.L_30:
        /*0fcc*/ 	.byte	0x03, 0x38
        /*0fce*/ 	.short	0x0014


	//----- nvinfo : EIATTR_EXIT_INSTR_OFFSETS
	.align		4
        /*0fd0*/ 	.byte	0x04, 0x1c
        /*0fd2*/ 	.short	(.L_32 - .L_31)


	//   ....[0]....
.L_31:
        /*0fd4*/ 	.word	0x00000a10


	//   ....[1]....
        /*0fd8*/ 	.word	0x000012a0


	//   ....[2]....
        /*0fdc*/ 	.word	0x0000ec10


	//   ....[3]....
        /*0fe0*/ 	.word	0x0000f1a0


	//   ....[4]....
        /*0fe4*/ 	.word	0x00010530


	//----- nvinfo : EIATTR_MAX_THREADS
	.align		4
.L_32:
        /*0fe8*/ 	.byte	0x04, 0x05
        /*0fea*/ 	.short	(.L_34 - .L_33)
.L_33:
        /*0fec*/ 	.word	0x00000180
        /*0ff0*/ 	.word	0x00000001
        /*0ff4*/ 	.word	0x00000001


	//----- nvinfo : EIATTR_CRS_STACK_SIZE
	.align		4
.L_34:
        /*0ff8*/ 	.byte	0x04, 0x1e
        /*0ffa*/ 	.short	(.L_36 - .L_35)
.L_35:
        /*0ffc*/ 	.word	0x00000000


	//----- nvinfo : EIATTR_CBANK_PARAM_SIZE
	.align		4
.L_36:
        /*1000*/ 	.byte	0x03, 0x19
        /*1002*/ 	.short	0x0470


	//----- nvinfo : EIATTR_PARAM_CBANK
	.align		4
        /*1004*/ 	.byte	0x04, 0x0a
        /*1006*/ 	.short	(.L_38 - .L_37)
	.align		4
.L_37:
        /*1008*/ 	.word	index@(.nv.constant0._ZN7cutlass13device_kernelINS_4gemm6kernel13GemmUniversalIN4cute5tupleIJiiiiEEENS1_10collective13CollectiveMmaINS1_37MainloopSm90TmaGmmaWarpSpecializedFP8ILi9ENS5_IJNS4_1CILi1EEENSA_ILi4EEESB_EEENS1_35KernelTmaWarpSpecializedCooperativeEEENS5_IJNSA_ILi128EEENSA_ILi256EEENSA_ILi64EEEEEENS_12float_e5m2_tENS5_IJlSB_lEEESK_SL_NS4_8TiledMMAINS4_8MMA_AtomIJNS4_4SM904GMMA31MMA_64x256x32_F32E5M2E5M2_SS_TNILNSP_7ScaleInE1ELSR_1EEEEEENS4_6LayoutINS5_IJNSA_ILi2EEESB_SB_EEENS5_IJSB_NSA_ILi0EEESX_EEEEENS5_IJNS4_10UnderscoreES10_S10_EEEEENS4_23SM90_TMA_LOAD_MULTICASTENS4_14ComposedLayoutINS4_7SwizzleILi2ELi4ELi3EEENS4_18smem_ptr_flag_bitsILi8EEENSU_INS5_IJNSA_ILi8EEESI_EEENS5_IJSI_SB_EEEEEEEvNS4_8identityENS4_13SM90_TMA_LOADES1D_vS1E_EENS_8epilogue10collective6detail29Sm90TmaWarpSpecializedAdapterINS1I_15DefaultEpilogueISK_SL_SL_NS1H_6thread17LinearCombinationISK_Li1EffLNS1M_9ScaleType4KindE0ELNS_15FloatRoundStyleE2ESK_EENS1_15EpilogueDefaultEEEEEvvEEEEvNT_6ParamsE)
        /*100c*/ 	.short	0x0210
        /*100e*/ 	.short	0x0470


	//----- nvinfo : EIATTR_SW_WAR
	.align		4
.L_38:
        /*1010*/ 	.byte	0x04, 0x36
        /*1012*/ 	.short	(.L_40 - .L_39)
.L_39:
        /*1014*/ 	.word	0x00000008
.L_40:


//--------------------- .nv.callgraph             --------------------------
	.section	.nv.callgraph,"",@"SHT_CUDA_CALLGRAPH"
	.align	4
	.sectionentsize	8
	.align		4
        /*0000*/ 	.word	0x00000000
	.align		4
        /*0004*/ 	.word	0xffffffff
	.align		4
        /*0008*/ 	.word	0x00000000
	.align		4
        /*000c*/ 	.word	0xfffffffe
	.align		4
        /*0010*/ 	.word	0x00000000
	.align		4
        /*0014*/ 	.word	0xfffffffd
	.align		4
        /*0018*/ 	.word	0x00000000
	.align		4
        /*001c*/ 	.word	0xfffffffc


//--------------------- .nv.constant4             --------------------------
	.section	.nv.constant4,"a",@progbits
	.align	8
	.align		8
.nv.constant4:
        /*0000*/ 	.dword	_ZN40_INTERNAL_c53b56ef_4_k_cu_b230d553_253464cuda3std3__45__cpo5beginE
	.align		8
        /*0008*/ 	.dword	_ZN40_INTERNAL_c53b56ef_4_k_cu_b230d553_253464cuda3std3__45__cpo3endE
	.align		8
        /*0010*/ 	.dword	_ZN40_INTERNAL_c53b56ef_4_k_cu_b230d553_253464cuda3std3__45__cpo6cbeginE
	.align		8
        /*0018*/ 	.dword	_ZN40_INTERNAL_c53b56ef_4_k_cu_b230d553_253464cuda3std3__45__cpo4cendE
	.align		8
        /*0020*/ 	.dword	_ZN40_INTERNAL_c53b56ef_4_k_cu_b230d553_253464cuda3std3__442_GLOBAL__N__c53b56ef_4_k_cu_b230d553_253466ignoreE
	.align		8
        /*0028*/ 	.dword	_ZN40_INTERNAL_c53b56ef_4_k_cu_b230d553_253464cuda3std3__419piecewise_constructE
	.align		8
        /*0030*/ 	.dword	_ZN40_INTERNAL_c53b56ef_4_k_cu_b230d553_253464cuda3std3__48in_placeE
	.align		8
        /*0038*/ 	.dword	_ZN40_INTERNAL_c53b56ef_4_k_cu_b230d553_253464cuda3std6ranges3__45__cpo4swapE
	.align		8
        /*0040*/ 	.dword	_ZN40_INTERNAL_c53b56ef_4_k_cu_b230d553_253464cuda3std6ranges3__45__cpo9iter_moveE
	.align		8
        /*0048*/ 	.dword	_ZN40_INTERNAL_c53b56ef_4_k_cu_b230d553_253464cute7productE
	.align		8
        /*0050*/ 	.dword	_ZN40_INTERNAL_c53b56ef_4_k_cu_b230d553_253464cute1_E


//--------------------- .text._ZN7cutlass13device_kernelINS_4gemm6kernel13GemmUniversalIN4cute5tupleIJiiiiEEENS1_10collective13CollectiveMmaINS1_37MainloopSm90TmaGmmaWarpSpecializedFP8ILi9ENS5_IJNS4_1CILi1EEENSA_ILi4EEESB_EEENS1_35KernelTmaWarpSpecializedCooperativeEEENS5_IJNSA_ILi128EEENSA_ILi256EEENSA_ILi64EEEEEENS_12float_e5m2_tENS5_IJlSB_lEEESK_SL_NS4_8TiledMMAINS4_8MMA_AtomIJNS4_4SM904GMMA31MMA_64x256x32_F32E5M2E5M2_SS_TNILNSP_7ScaleInE1ELSR_1EEEEEENS4_6LayoutINS5_IJNSA_ILi2EEESB_SB_EEENS5_IJSB_NSA_ILi0EEESX_EEEEENS5_IJNS4_10UnderscoreES10_S10_EEEEENS4_23SM90_TMA_LOAD_MULTICASTENS4_14ComposedLayoutINS4_7SwizzleILi2ELi4ELi3EEENS4_18smem_ptr_flag_bitsILi8EEENSU_INS5_IJNSA_ILi8EEESI_EEENS5_IJSI_SB_EEEEEEEvNS4_8identityENS4_13SM90_TMA_LOADES1D_vS1E_EENS_8epilogue10collective6detail29Sm90TmaWarpSpecializedAdapterINS1I_15DefaultEpilogueISK_SL_SL_NS1H_6thread17LinearCombinationISK_Li1EffLNS1M_9ScaleType4KindE0ELNS_15FloatRoundStyleE2ESK_EENS1_15EpilogueDefaultEEEEEvvEEEEvNT_6ParamsE --------------------------
	.section	.text._ZN7cutlass13device_kernelINS_4gemm6kernel13GemmUniversalIN4cute5tupleIJiiiiEEENS1_10collective13CollectiveMmaINS1_37MainloopSm90TmaGmmaWarpSpecializedFP8ILi9ENS5_IJNS4_1CILi1EEENSA_ILi4EEESB_EEENS1_35KernelTmaWarpSpecializedCooperativeEEENS5_IJNSA_ILi128EEENSA_ILi256EEENSA_ILi64EEEEEENS_12float_e5m2_tENS5_IJlSB_lEEESK_SL_NS4_8TiledMMAINS4_8MMA_AtomIJNS4_4SM904GMMA31MMA_64x256x32_F32E5M2E5M2_SS_TNILNSP_7ScaleInE1ELSR_1EEEEEENS4_6LayoutINS5_IJNSA_ILi2EEESB_SB_EEENS5_IJSB_NSA_ILi0EEESX_EEEEENS5_IJNS4_10UnderscoreES10_S10_EEEEENS4_23SM90_TMA_LOAD_MULTICASTENS4_14ComposedLayoutINS4_7SwizzleILi2ELi4ELi3EEENS4_18smem_ptr_flag_bitsILi8EEENSU_INS5_IJNSA_ILi8EEESI_EEENS5_IJSI_SB_EEEEEEEvNS4_8identityENS4_13SM90_TMA_LOADES1D_vS1E_EENS_8epilogue10collective6detail29Sm90TmaWarpSpecializedAdapterINS1I_15DefaultEpilogueISK_SL_SL_NS1H_6thread17LinearCombinationISK_Li1EffLNS1M_9ScaleType4KindE0ELNS_15FloatRoundStyleE2ESK_EENS1_15EpilogueDefaultEEEEEvvEEEEvNT_6ParamsE,"ax",@progbits
	.align	128
.text._ZN7cutlass13device_kernelINS_4gemm6kernel13GemmUniversalIN4cute5tupleIJiiiiEEENS1_10collective13CollectiveMmaINS1_37MainloopSm90TmaGmmaWarpSpecializedFP8ILi9ENS5_IJNS4_1CILi1EEENSA_ILi4EEESB_EEENS1_35KernelTmaWarpSpecializedCooperativeEEENS5_IJNSA_ILi128EEENSA_ILi256EEENSA_ILi64EEEEEENS_12float_e5m2_tENS5_IJlSB_lEEESK_SL_NS4_8TiledMMAINS4_8MMA_AtomIJNS4_4SM904GMMA31MMA_64x256x32_F32E5M2E5M2_SS_TNILNSP_7ScaleInE1ELSR_1EEEEEENS4_6LayoutINS5_IJNSA_ILi2EEESB_SB_EEENS5_IJSB_NSA_ILi0EEESX_EEEEENS5_IJNS4_10UnderscoreES10_S10_EEEEENS4_23SM90_TMA_LOAD_MULTICASTENS4_14ComposedLayoutINS4_7SwizzleILi2ELi4ELi3EEENS4_18smem_ptr_flag_bitsILi8EEENSU_INS5_IJNSA_ILi8EEESI_EEENS5_IJSI_SB_EEEEEEEvNS4_8identityENS4_13SM90_TMA_LOADES1D_vS1E_EENS_8epilogue10collective6detail29Sm90TmaWarpSpecializedAdapterINS1I_15DefaultEpilogueISK_SL_SL_NS1H_6thread17LinearCombinationISK_Li1EffLNS1M_9ScaleType4KindE0ELNS_15FloatRoundStyleE2ESK_EENS1_15EpilogueDefaultEEEEEvvEEEEvNT_6ParamsE:
        .type           _ZN7cutlass13device_kernelINS_4gemm6kernel13GemmUniversalIN4cute5tupleIJiiiiEEENS1_10collective13CollectiveMmaINS1_37MainloopSm90TmaGmmaWarpSpecializedFP8ILi9ENS5_IJNS4_1CILi1EEENSA_ILi4EEESB_EEENS1_35KernelTmaWarpSpecializedCooperativeEEENS5_IJNSA_ILi128EEENSA_ILi256EEENSA_ILi64EEEEEENS_12float_e5m2_tENS5_IJlSB_lEEESK_SL_NS4_8TiledMMAINS4_8MMA_AtomIJNS4_4SM904GMMA31MMA_64x256x32_F32E5M2E5M2_SS_TNILNSP_7ScaleInE1ELSR_1EEEEEENS4_6LayoutINS5_IJNSA_ILi2EEESB_SB_EEENS5_IJSB_NSA_ILi0EEESX_EEEEENS5_IJNS4_10UnderscoreES10_S10_EEEEENS4_23SM90_TMA_LOAD_MULTICASTENS4_14ComposedLayoutINS4_7SwizzleILi2ELi4ELi3EEENS4_18smem_ptr_flag_bitsILi8EEENSU_INS5_IJNSA_ILi8EEESI_EEENS5_IJSI_SB_EEEEEEEvNS4_8identityENS4_13SM90_TMA_LOADES1D_vS1E_EENS_8epilogue10collective6detail29Sm90TmaWarpSpecializedAdapterINS1I_15DefaultEpilogueISK_SL_SL_NS1H_6thread17LinearCombinationISK_Li1EffLNS1M_9ScaleType4KindE0ELNS_15FloatRoundStyleE2ESK_EENS1_15EpilogueDefaultEEEEEvvEEEEvNT_6ParamsE,@function
        .size           _ZN7cutlass13device_kernelINS_4gemm6kernel13GemmUniversalIN4cute5tupleIJiiiiEEENS1_10collective13CollectiveMmaINS1_37MainloopSm90TmaGmmaWarpSpecializedFP8ILi9ENS5_IJNS4_1CILi1EEENSA_ILi4EEESB_EEENS1_35KernelTmaWarpSpecializedCooperativeEEENS5_IJNSA_ILi128EEENSA_ILi256EEENSA_ILi64EEEEEENS_12float_e5m2_tENS5_IJlSB_lEEESK_SL_NS4_8TiledMMAINS4_8MMA_AtomIJNS4_4SM904GMMA31MMA_64x256x32_F32E5M2E5M2_SS_TNILNSP_7ScaleInE1ELSR_1EEEEEENS4_6LayoutINS5_IJNSA_ILi2EEESB_SB_EEENS5_IJSB_NSA_ILi0EEESX_EEEEENS5_IJNS4_10UnderscoreES10_S10_EEEEENS4_23SM90_TMA_LOAD_MULTICASTENS4_14ComposedLayoutINS4_7SwizzleILi2ELi4ELi3EEENS4_18smem_ptr_flag_bitsILi8EEENSU_INS5_IJNSA_ILi8EEESI_EEENS5_IJSI_SB_EEEEEEEvNS4_8identityENS4_13SM90_TMA_LOADES1D_vS1E_EENS_8epilogue10collective6detail29Sm90TmaWarpSpecializedAdapterINS1I_15DefaultEpilogueISK_SL_SL_NS1H_6thread17LinearCombinationISK_Li1EffLNS1M_9ScaleType4KindE0ELNS_15FloatRoundStyleE2ESK_EENS1_15EpilogueDefaultEEEEEvvEEEEvNT_6ParamsE,(.L_x_345 - _ZN7cutlass13device_kernelINS_4gemm6kernel13GemmUniversalIN4cute5tupleIJiiiiEEENS1_10collective13CollectiveMmaINS1_37MainloopSm90TmaGmmaWarpSpecializedFP8ILi9ENS5_IJNS4_1CILi1EEENSA_ILi4EEESB_EEENS1_35KernelTmaWarpSpecializedCooperativeEEENS5_IJNSA_ILi128EEENSA_ILi256EEENSA_ILi64EEEEEENS_12float_e5m2_tENS5_IJlSB_lEEESK_SL_NS4_8TiledMMAINS4_8MMA_AtomIJNS4_4SM904GMMA31MMA_64x256x32_F32E5M2E5M2_SS_TNILNSP_7ScaleInE1ELSR_1EEEEEENS4_6LayoutINS5_IJNSA_ILi2EEESB_SB_EEENS5_IJSB_NSA_ILi0EEESX_EEEEENS5_IJNS4_10UnderscoreES10_S10_EEEEENS4_23SM90_TMA_LOAD_MULTICASTENS4_14ComposedLayoutINS4_7SwizzleILi2ELi4ELi3EEENS4_18smem_ptr_flag_bitsILi8EEENSU_INS5_IJNSA_ILi8EEESI_EEENS5_IJSI_SB_EEEEEEEvNS4_8identityENS4_13SM90_TMA_LOADES1D_vS1E_EENS_8epilogue10collective6detail29Sm90TmaWarpSpecializedAdapterINS1I_15DefaultEpilogueISK_SL_SL_NS1H_6thread17LinearCombinationISK_Li1EffLNS1M_9ScaleType4KindE0ELNS_15FloatRoundStyleE2ESK_EENS1_15EpilogueDefaultEEEEEvvEEEEvNT_6ParamsE)
        .other          _ZN7cutlass13device_kernelINS_4gemm6kernel13GemmUniversalIN4cute5tupleIJiiiiEEENS1_10collective13CollectiveMmaINS1_37MainloopSm90TmaGmmaWarpSpecializedFP8ILi9ENS5_IJNS4_1CILi1EEENSA_ILi4EEESB_EEENS1_35KernelTmaWarpSpecializedCooperativeEEENS5_IJNSA_ILi128EEENSA_ILi256EEENSA_ILi64EEEEEENS_12float_e5m2_tENS5_IJlSB_lEEESK_SL_NS4_8TiledMMAINS4_8MMA_AtomIJNS4_4SM904GMMA31MMA_64x256x32_F32E5M2E5M2_SS_TNILNSP_7ScaleInE1ELSR_1EEEEEENS4_6LayoutINS5_IJNSA_ILi2EEESB_SB_EEENS5_IJSB_NSA_ILi0EEESX_EEEEENS5_IJNS4_10UnderscoreES10_S10_EEEEENS4_23SM90_TMA_LOAD_MULTICASTENS4_14ComposedLayoutINS4_7SwizzleILi2ELi4ELi3EEENS4_18smem_ptr_flag_bitsILi8EEENSU_INS5_IJNSA_ILi8EEESI_EEENS5_IJSI_SB_EEEEEEEvNS4_8identityENS4_13SM90_TMA_LOADES1D_vS1E_EENS_8epilogue10collective6detail29Sm90TmaWarpSpecializedAdapterINS1I_15DefaultEpilogueISK_SL_SL_NS1H_6thread17LinearCombinationISK_Li1EffLNS1M_9ScaleType4KindE0ELNS_15FloatRoundStyleE2ESK_EENS1_15EpilogueDefaultEEEEEvvEEEEvNT_6ParamsE,@"STO_CUDA_ENTRY STV_DEFAULT"
_ZN7cutlass13device_kernelINS_4gemm6kernel13GemmUniversalIN4cute5tupleIJiiiiEEENS1_10collective13CollectiveMmaINS1_37MainloopSm90TmaGmmaWarpSpecializedFP8ILi9ENS5_IJNS4_1CILi1EEENSA_ILi4EEESB_EEENS1_35KernelTmaWarpSpecializedCooperativeEEENS5_IJNSA_ILi128EEENSA_ILi256EEENSA_ILi64EEEEEENS_12float_e5m2_tENS5_IJlSB_lEEESK_SL_NS4_8TiledMMAINS4_8MMA_AtomIJNS4_4SM904GMMA31MMA_64x256x32_F32E5M2E5M2_SS_TNILNSP_7ScaleInE1ELSR_1EEEEEENS4_6LayoutINS5_IJNSA_ILi2EEESB_SB_EEENS5_IJSB_NSA_ILi0EEESX_EEEEENS5_IJNS4_10UnderscoreES10_S10_EEEEENS4_23SM90_TMA_LOAD_MULTICASTENS4_14ComposedLayoutINS4_7SwizzleILi2ELi4ELi3EEENS4_18smem_ptr_flag_bitsILi8EEENSU_INS5_IJNSA_ILi8EEESI_EEENS5_IJSI_SB_EEEEEEEvNS4_8identityENS4_13SM90_TMA_LOADES1D_vS1E_EENS_8epilogue10collective6detail29Sm90TmaWarpSpecializedAdapterINS1I_15DefaultEpilogueISK_SL_SL_NS1H_6thread17LinearCombinationISK_Li1EffLNS1M_9ScaleType4KindE0ELNS_15FloatRoundStyleE2ESK_EENS1_15EpilogueDefaultEEEEEvvEEEEvNT_6ParamsE:
[----:B------:R-:W0:Y:S02]  /*0000*/  LDC R1, c[0x0][0x28] ;  /* 0x00000a00ff017b82 */ /* 0x000e240000000800 */
[----:B0-----:R-:W-:Y:S01]  /*0010*/  VIADD R1, R1, 0xffffff00 ;  /* 0xffffff0001017836 */ /* 0x001fe20000000000 */
[----:B------:R-:W0:Y:S01]  /*0020*/  S2R R5, SR_TID.X ;  /* 0x0000000000057919 */ /* 0x000e220000002100 */
[----:B------:R-:W-:Y:S01]  /*0030*/  ELECT P0, URZ, PT ;  /* 0x00000000003f782f */ /* 0x000fe20003800000 */
[----:B------:R-:W-:Y:S01]  /*0040*/  BSSY B0, `(.L_x_0) ;  /* 0x0000015000007945 */ /* 0x000fe20003800000 */
[--C-:B0-----:R-:W-:Y:S02]  /*0050*/  SHF.R.U32.HI R0, RZ, 0x5, R5.reuse ;  /* 0x00000005ff007819 */ /* 0x101fe40000011605 */
[----:B------:R-:W-:-:S03]  /*0060*/  SHF.R.U32.HI R2, RZ, 0x7, R5 ;  /* 0x00000007ff027819 */ /* 0x000fc60000011605 */
[----:B------:R-:W0:Y:S04]  /*0070*/  SHFL.IDX PT, R3, R0, RZ, 0x1f ;  /* 0x00001fff00037589 */ /* 0x000e2800000e0000 */
[----:B------:R-:W1:Y:S01]  /*0080*/  SHFL.IDX PT, R2, R2, RZ, 0x1f ;  /* 0x00001fff02027589 */ /* 0x000e6200000e0000 */
[----:B0-----:R-:W-:Y:S02]  /*0090*/  R2UR UR4, R3 ;  /* 0x00000000030472ca */ /* 0x001fe400000e0000 */
[----:B-1----:R-:W-:-:S11]  /*00a0*/  R2UR UR6, R2 ;  /* 0x00000000020672ca */ /* 0x002fd600000e0000 */
[----:B------:R-:W-:Y:S02]  /*00b0*/  USHF.R.S32.HI UR5, URZ, 0x1f, UR4 ;  /* 0x0000001f3f057899 */ /* 0x000fe40008011404 */
[----:B------:R-:W-:Y:S02]  /*00c0*/  ISETP.NE.OR P0, PT, RZ, UR4, !P0 ;  /* 0x00000004ff007c0c */ /* 0x000fe4000c705670 */
[----:B------:R-:W-:-:S04]  /*00d0*/  ULEA.HI UR5, UR5, UR4, URZ, 0x2 ;  /* 0x0000000405057291 */ /* 0x000fc8000f8f103f */
[----:B------:R-:W-:-:S04]  /*00e0*/  ULOP3.LUT UR5, UR5, 0xfffffffc, URZ, 0xc0, !UPT ;  /* 0xfffffffc05057892 */ /* 0x000fc8000f8ec03f */
[----:B------:R-:W-:-:S03]  /*00f0*/  UIADD3 UR8, UR4, -UR5, URZ ;  /* 0x8000000504087290 */ /* 0x000fc6000fffe03f */
[----:B------:R-:W-:Y:S09]  /*0100*/  @P0 BRA `(.L_x_1) ;  /* 0x0000000000200947 */ /* 0x000ff20003800000 */
[----:B------:R-:W-:Y:S02]  /*0110*/  ULDC.64 UR4, c[0x0][0x198] ;  /* 0x0000660000047ab9 */ /* 0x000fe40000000a00 */
[----:B------:R-:W-:Y:S02]  /*0120*/  UIADD3 UR10, UP0, UR4, 0xf0, URZ ;  /* 0x000000f0040a7890 */ /* 0x000fe4000ff1e03f */
[----:B------:R-:W-:Y:S02]  /*0130*/  UIADD3 UR4, UP1, UR4, 0x1f0, URZ ;  /* 0x000001f004047890 */ /* 0x000fe4000ff3e03f */
[----:B------:R-:W-:Y:S02]  /*0140*/  UIADD3.X UR11, URZ, UR5, URZ, UP0, !UPT ;  /* 0x000000053f0b7290 */ /* 0x000fe400087fe43f */
[----:B------:R-:W-:-:S07]  /*0150*/  UIADD3.X UR5, URZ, UR5, URZ, UP1, !UPT ;  /* 0x000000053f057290 */ /* 0x000fce0008ffe43f */
[----:B------:R0:W-:Y:S02]  /*0160*/  UTMACCTL.PF [UR10] ;  /* 0x000000000a0079b9 */ /* 0x0001e40008040000 */
[----:B------:R0:W-:Y:S02]  /*0170*/  UTMACCTL.PF [UR4] ;  /* 0x00000000040079b9 */ /* 0x0001e40008040000 */
[----:B0-----:R-:W-:Y:S01]  /*0180*/  NOP ;  /* 0x0000000000007918 */ /* 0x001fe20000000000 */
.L_x_1:
[----:B------:R-:W-:Y:S05]  /*0190*/  BSYNC B0 ;  /* 0x0000000000007941 */ /* 0x000fea0003800000 */
.L_x_0:
[----:B------:R-:W0:Y:S01]  /*01a0*/  SHFL.IDX PT, R3, R0, RZ, 0x1f ;  /* 0x00001fff00037589 */ /* 0x000e2200000e0000 */
[----:B------:R-:W-:Y:S01]  /*01b0*/  UISETP.NE.AND UP0, UPT, UR8, 0x3, UPT ;  /* 0x000000030800788c */ /* 0x000fe2000bf05270 */
[----:B------:R-:W-:Y:S01]  /*01c0*/  ISETP.NE.AND P2, PT, RZ, UR6, PT ;  /* 0x00000006ff007c0c */ /* 0x000fe2000bf45270 */
[----:B------:R-:W-:Y:S02]  /*01d0*/  UIADD3 UR10, UR6, -0x1, URZ ;  /* 0xffffffff060a7890 */ /* 0x000fe4000fffe03f */
[----:B------:R-:W-:Y:S02]  /*01e0*/  UISETP.EQ.OR UP0, UPT, UR8, URZ, !UP0 ;  /* 0x0000003f0800728c */ /* 0x000fe4000c702670 */
[----:B------:R-:W-:Y:S02]  /*01f0*/  UISETP.GE.U32.AND UP1, UPT, UR10, 0x2, UPT ;  /* 0x000000020a00788c */ /* 0x000fe4000bf26070 */
[----:B------:R-:W-:-:S04]  /*0200*/  UISETP.EQ.AND UP0, UPT, UR6, URZ, UP0 ;  /* 0x0000003f0600728c */ /* 0x000fc80008702270 */
[----:B------:R-:W-:-:S04]  /*0210*/  USEL UR13, URZ, 0x1, !UP0 ;  /* 0x000000013f0d7887 */ /* 0x000fc8000c000000 */
[----:B------:R-:W-:Y:S01]  /*0220*/  USEL UR13, UR13, 0x2, UP1 ;  /* 0x000000020d0d7887 */ /* 0x000fe20008800000 */
[----:B0-----:R-:W-:-:S13]  /*0230*/  ISETP.NE.AND P0, PT, R3, RZ, PT ;  /* 0x000000ff0300720c */ /* 0x001fda0003f05270 */
[----:B------:R-:W-:Y:S05]  /*0240*/  @P0 BRA `(.L_x_2) ;  /* 0x00000000008c0947 */ /* 0x000fea0003800000 */
[----:B------:R-:W-:Y:S01]  /*0250*/  ELECT P0, URZ, PT ;  /* 0x00000000003f782f */ /* 0x000fe20003800000 */
[----:B------:R-:W-:-:S12]  /*0260*/  BSSY B0, `(.L_x_2) ;  /* 0x0000021000007945 */ /* 0x000fd80003800000 */
[----:B------:R-:W-:Y:S05]  /*0270*/  @!P0 BRA `(.L_x_3) ;  /* 0x00000000007c8947 */ /* 0x000fea0003800000 */
[----:B------:R-:W0:Y:S01]  /*0280*/  S2UR UR9, SR_CgaCtaId ;  /* 0x00000000000979c3 */ /* 0x000e220000008800 */
[----:B------:R-:W-:Y:S01]  /*0290*/  UMOV UR4, 0x400 ;  /* 0x0000040000047882 */ /* 0x000fe20000000000 */
[----:B------:R-:W-:Y:S01]  /*02a0*/  UMOV UR5, 0x1 ;  /* 0x0000000100057882 */ /* 0x000fe20000000000 */
[----:B------:R-:W-:Y:S02]  /*02b0*/  UMOV UR6, 0x8 ;  /* 0x0000000800067882 */ /* 0x000fe40000000000 */
[----:B------:R-:W-:-:S04]  /*02c0*/  UIADD3 UR6, -UR6, 0x100000, URZ ;  /* 0x0010000006067890 */ /* 0x000fc8000fffe13f */
[----:B------:R-:W-:Y:S02]  /*02d0*/  USHF.L.U32 UR7, UR6, 0xb, URZ ;  /* 0x0000000b06077899 */ /* 0x000fe4000800063f */
[----:B------:R-:W-:Y:S02]  /*02e0*/  USHF.L.U32 UR6, UR6, 0x1, URZ ;  /* 0x0000000106067899 */ /* 0x000fe4000800063f */
[----:B0-----:R-:W-:Y:S02]  /*02f0*/  ULEA UR9, UR9, UR4, 0x18 ;  /* 0x0000000409097291 */ /* 0x001fe4000f8ec03f */
[----:B------:R-:W-:-:S04]  /*0300*/  UIADD3 UR4, -UR5, 0x100000, URZ ;  /* 0x0010000005047890 */ /* 0x000fc8000fffe13f */
[----:B------:R-:W-:Y:S02]  /*0310*/  USHF.L.U32 UR5, UR4, 0xb, URZ ;  /* 0x0000000b04057899 */ /* 0x000fe4000800063f */
[----:B------:R-:W-:Y:S01]  /*0320*/  USHF.L.U32 UR4, UR4, 0x1, URZ ;  /* 0x0000000104047899 */ /* 0x000fe2000800063f */
[----:B------:R-:W0:Y:S11]  /*0330*/  FENCE.VIEW.ASYNC.S ;  /* 0x00000000000073c6 */ /* 0x000e360000000000 */
[----:B0-----:R0:W1:Y:S01]  /*0340*/  SYNCS.EXCH.64 URZ, [UR9], UR4 ;  /* 0x00000004093f75b2 */ /* 0x0010620008000100 */
[----:B------:R0:W2:Y:S01]  /*0350*/  SYNCS.EXCH.64 URZ, [UR9+0x48], UR6 ;  /* 0x00004806093f75b2 */ /* 0x0000a20008000100 */
[----:B------:R0:W3:Y:S01]  /*0360*/  SYNCS.EXCH.64 URZ, [UR9+0x8], UR4 ;  /* 0x00000804093f75b2 */ /* 0x0000e20008000100 */
[----:B------:R0:W4:Y:S01]  /*0370*/  SYNCS.EXCH.64 URZ, [UR9+0x50], UR6 ;  /* 0x00005006093f75b2 */ /* 0x0001220008000100 */
[----:B------:R0:W0:Y:S01]  /*0380*/  SYNCS.EXCH.64 URZ, [UR9+0x10], UR4 ;  /* 0x00001004093f75b2 */ /* 0x0000220008000100 */
        /* <DEDUP_REMOVED lines=13> */
[----:B------:R-:W-:Y:S01]  /*0460*/  NOP ;  /* 0x0000000000007918 */ /* 0x000fe20000000000 */
.L_x_3:
[----:B0-----:R-:W-:Y:S05]  /*0470*/  BSYNC B0 ;  /* 0x0000000000007941 */ /* 0x001fea0003800000 */
.L_x_2:
[----:B------:R-:W-:Y:S01]  /*0480*/  SHF.R.S32.HI R4, RZ, 0x1f, R5 ;  /* 0x0000001fff047819 */ /* 0x000fe20000011405 */
[----:B------:R-:W0:Y:S01]  /*0490*/  SHFL.IDX PT, R0, R0, RZ, 0x1f ;  /* 0x00001fff00007589 */ /* 0x000e2200000e0000 */
[----:B------:R-:W-:Y:S01]  /*04a0*/  ELECT P0, URZ, PT ;  /* 0x00000000003f782f */ /* 0x000fe20003800000 */
[----:B------:R-:W5:Y:S01]  /*04b0*/  S2UR UR9, SR_CTAID.X ;  /* 0x00000000000979c3 */ /* 0x000f620000002500 */
[----:B------:R-:W-:Y:S01]  /*04c0*/  LEA.HI R4, R4, R5, RZ, 0x7 ;  /* 0x0000000504047211 */ /* 0x000fe200078f38ff */
[----:B------:R-:W1:Y:S01]  /*04d0*/  S2R R2, SR_CTAID.Y ;  /* 0x0000000000027919 */ /* 0x000e620000002600 */
[----:B------:R-:W-:Y:S01]  /*04e0*/  SHF.R.S32.HI R6, RZ, 0x1f, R3 ;  /* 0x0000001fff067819 */ /* 0x000fe20000011403 */
[----:B------:R-:W-:Y:S01]  /*04f0*/  ULDC UR4, c[0x0][0x154] ;  /* 0x0000550000047ab9 */ /* 0x000fe20000000800 */
[----:B------:R-:W-:Y:S01]  /*0500*/  LOP3.LUT R4, R4, 0xffffff80, RZ, 0xc0, !PT ;  /* 0xffffff8004047812 */ /* 0x000fe200078ec0ff */
[----:B------:R-:W-:Y:S01]  /*0510*/  NOP ;  /* 0x0000000000007918 */ /* 0x000fe20000000000 */
[----:B------:R-:W-:Y:S01]  /*0520*/  LEA.HI R6, R6, R3, RZ, 0x2 ;  /* 0x0000000306067211 */ /* 0x000fe200078f10ff */
[----:B------:R-:W2:Y:S01]  /*0530*/  LDC R11, c[0x0][0x148] ;  /* 0x00005200ff0b7b82 */ /* 0x000ea20000000800 */
[----:B------:R-:W-:Y:S01]  /*0540*/  NOP ;  /* 0x0000000000007918 */ /* 0x000fe20000000000 */
[----:B------:R-:W-:Y:S01]  /*0550*/  IMAD.IADD R4, R5, 0x1, -R4 ;  /* 0x0000000105047824 */ /* 0x000fe200078e0a04 */
[----:B------:R-:W-:-:S04]  /*0560*/  LOP3.LUT R6, R6, 0x3ffffffc, RZ, 0xc0, !PT ;  /* 0x3ffffffc06067812 */ /* 0x000fc800078ec0ff */
[----:B------:R-:W-:Y:S01]  /*0570*/  SHF.R.S32.HI R5, RZ, 0x1f, R4 ;  /* 0x0000001fff057819 */ /* 0x000fe20000011404 */
[----:B------:R-:W-:Y:S01]  /*0580*/  IMAD.IADD R6, R3, 0x1, -R6 ;  /* 0x0000000103067824 */ /* 0x000fe200078e0a06 */
[----:B------:R-:W3:Y:S02]  /*0590*/  LDC R8, c[0x0][0x144] ;  /* 0x00005100ff087b82 */ /* 0x000ee40000000800 */
[----:B------:R-:W-:Y:S02]  /*05a0*/  LEA.HI R5, R5, R4, RZ, 0x3 ;  /* 0x0000000405057211 */ /* 0x000fe400078f18ff */
[----:B0-----:R-:W-:Y:S02]  /*05b0*/  ISETP.NE.OR P0, PT, R0, RZ, !P0 ;  /* 0x000000ff0000720c */ /* 0x001fe40004705670 */
[--C-:B------:R-:W-:Y:S02]  /*05c0*/  SHF.R.S32.HI R0, RZ, 0x3, R5.reuse ;  /* 0x00000003ff007819 */ /* 0x100fe40000011405 */
[----:B------:R-:W-:-:S04]  /*05d0*/  SHF.R.S32.HI R5, RZ, 0x1f, R5 ;  /* 0x0000001fff057819 */ /* 0x000fc80000011405 */
[----:B------:R-:W-:-:S04]  /*05e0*/  LEA.HI R5, R5, R0, RZ, 0x2 ;  /* 0x0000000005057211 */ /* 0x000fc800078f10ff */
[----:B------:R-:W-:Y:S01]  /*05f0*/  LOP3.LUT R5, R5, 0xfffffffc, RZ, 0xc0, !PT ;  /* 0xfffffffc05057812 */ /* 0x000fe200078ec0ff */
[----:B------:R-:W-:Y:S01]  /*0600*/  VOTEU.ALL UP0, P0 ;  /* 0x00000000003f7886 */ /* 0x000fe20000000000 */
[----:B-1----:R-:W-:Y:S01]  /*0610*/  I2FP.F32.U32 R7, R2 ;  /* 0x0000000200077245 */ /* 0x002fe20000201000 */
[----:B------:R-:W-:Y:S02]  /*0620*/  VOTEU.ALL UP1, P0 ;  /* 0x00000000003f7886 */ /* 0x000fe40000020000 */
[----:B------:R-:W-:Y:S01]  /*0630*/  IMAD.IADD R5, R0, 0x1, -R5 ;  /* 0x0000000100057824 */ /* 0x000fe200078e0a05 */
[----:B------:R-:W0:Y:S01]  /*0640*/  @!UP0 S2UR UR7, SR_CgaCtaId ;  /* 0x00000000000789c3 */ /* 0x000e220000008800 */
[----:B-----5:R-:W-:Y:S01]  /*0650*/  I2FP.F32.U32 R0, UR9 ;  /* 0x0000000900007c45 */ /* 0x020fe20008201000 */
[----:B------:R-:W-:Y:S01]  /*0660*/  FMUL R9, R7, UR4 ;  /* 0x0000000407097c20 */ /* 0x000fe20008400000 */
[----:B------:R-:W-:Y:S01]  /*0670*/  IMAD R5, R6, 0x4, R5 ;  /* 0x0000000406057824 */ /* 0x000fe200078e0205 */
[----:B------:R-:W-:Y:S01]  /*0680*/  ULDC UR4, c[0x0][0x150] ;  /* 0x0000540000047ab9 */ /* 0x000fe20000000800 */
[----:B------:R-:W-:Y:S01]  /*0690*/  @!UP0 UMOV UR6, 0x400 ;  /* 0x0000040000068882 */ /* 0x000fe20000000000 */
[----:B------:R-:W-:Y:S01]  /*06a0*/  FMUL R7, R0, UR4 ;  /* 0x0000000400077c20 */ /* 0x000fe20008400000 */
[----:B------:R-:W-:Y:S01]  /*06b0*/  IMAD.SHL.U32 R0, R5, 0x4, RZ ;  /* 0x0000000405007824 */ /* 0x000fe200078e00ff */
[----:B------:R-:W1:Y:S01]  /*06c0*/  LDC R6, c[0x0][0x140] ;  /* 0x00005000ff067b82 */ /* 0x000e620000000800 */
[----:B------:R-:W5:Y:S01]  /*06d0*/  F2I.U32.TRUNC.NTZ R9, R9 ;  /* 0x0000000900097305 */ /* 0x000f62000020f000 */
[----:B------:R-:W-:-:S02]  /*06e0*/  UMOV UR4, 0x20 ;  /* 0x0000002000047882 */ /* 0x000fc40000000000 */
[----:B------:R-:W-:Y:S01]  /*06f0*/  LOP3.LUT R10, R5, 0xc, R0, 0x78, !PT ;  /* 0x0000000c050a7812 */ /* 0x000fe200078e7800 */
[----:B------:R-:W-:-:S04]  /*0700*/  @!UP0 UIADD3 UR4, -UR4, 0x100000, URZ ;  /* 0x0010000004048890 */ /* 0x000fc8000fffe13f */
[----:B------:R-:W-:Y:S02]  /*0710*/  @!UP0 USHF.L.U32 UR5, UR4, 0xb, URZ ;  /* 0x0000000b04058899 */ /* 0x000fe4000800063f */
[----:B------:R-:W-:Y:S01]  /*0720*/  @!UP0 USHF.L.U32 UR4, UR4, 0x1, URZ ;  /* 0x0000000104048899 */ /* 0x000fe2000800063f */
[----:B------:R-:W4:Y:S01]  /*0730*/  F2I.U32.TRUNC.NTZ R7, R7 ;  /* 0x0000000700077305 */ /* 0x000f22000020f000 */
[----:B------:R1:W-:Y:S01]  /*0740*/  STL [R1+0x78], R10 ;  /* 0x0000780a01007387 */ /* 0x0003e20000100800 */
[----:B-----5:R-:W-:Y:S01]  /*0750*/  IMAD.MOV R12, RZ, RZ, -R9 ;  /* 0x000000ffff0c7224 */ /* 0x020fe200078e0a09 */
[----:B0-----:R-:W-:Y:S01]  /*0760*/  @!UP0 ULEA UR6, UR7, UR6, 0x18 ;  /* 0x0000000607068291 */ /* 0x001fe2000f8ec03f */
[----:B------:R-:W-:Y:S02]  /*0770*/  VOTEU.ALL UP0, P0 ;  /* 0x00000000003f7886 */ /* 0x000fe40000000000 */
[----:B--2---:R-:W-:Y:S01]  /*0780*/  IMAD R5, R11, R12, R2 ;  /* 0x0000000c0b057224 */ /* 0x004fe200078e0202 */
[----:B------:R-:W-:-:S02]  /*0790*/  LOP3.LUT P0, RZ, R4, 0x7, RZ, 0xc0, !PT ;  /* 0x0000000704ff7812 */ /* 0x000fc4000780c0ff */
[----:B-1----:R-:W-:Y:S01]  /*07a0*/  ISETP.EQ.U32.AND P4, PT, R6, 0x1, PT ;  /* 0x000000010600780c */ /* 0x002fe20003f82070 */
[----:B----4-:R-:W-:Y:S01]  /*07b0*/  IMAD.MOV R7, RZ, RZ, -R7 ;  /* 0x000000ffff077224 */ /* 0x010fe200078e0a07 */
[----:B------:R-:W-:Y:S02]  /*07c0*/  ISETP.NE.AND P1, PT, R5, R10, PT ;  /* 0x0000000a0500720c */ /* 0x000fe40003f25270 */
[----:B------:R-:W-:Y:S01]  /*07d0*/  ISETP.LT.U32.AND P0, PT, R10, 0x4, !P0 ;  /* 0x000000040a00780c */ /* 0x000fe20004701070 */
[----:B---3--:R-:W-:Y:S01]  /*07e0*/  IMAD R0, R8, R7, UR9 ;  /* 0x0000000908007e24 */ /* 0x008fe2000f8e0207 */
[----:B------:R-:W0:Y:S02]  /*07f0*/  FENCE.VIEW.ASYNC.S ;  /* 0x00000000000073c6 */ /* 0x000e240000000000 */
[----:B0-----:R0:W1:Y:S02]  /*0800*/  @!UP0 SYNCS.EXCH.64 URZ, [UR6+0xa0], UR4 ;  /* 0x0000a004063f85b2 */ /* 0x0010640008000100 */
[----:B------:R-:W-:-:S04]  /*0810*/  ISETP.EQ.OR P1, PT, R0, RZ, !P1 ;  /* 0x000000ff0000720c */ /* 0x000fc80004f22670 */
[----:B------:R-:W-:Y:S01]  /*0820*/  PLOP3.LUT P0, PT, P0, P1, PT, 0x80, 0x0 ;  /* 0x000000000000781c */ /* 0x000fe20000703070 */
[----:B------:R0:W2:Y:S01]  /*0830*/  @!UP1 SYNCS.EXCH.64 URZ, [UR6+0xa8], UR4 ;  /* 0x0000a804063f95b2 */ /* 0x0000a20008000100 */
[----:B------:R-:W-:Y:S01]  /*0840*/  NOP ;  /* 0x0000000000007918 */ /* 0x000fe20000000000 */
[----:B------:R-:W-:Y:S10]  /*0850*/  @!P4 BRA `(.L_x_4) ;  /* 0x000000000008c947 */ /* 0x000ff40003800000 */
[----:B-12---:R-:W-:Y:S01]  /*0860*/  UCGABAR_ARV ;  /* 0x00000000000079c7 */ /* 0x006fe20008000000 */
[----:B------:R-:W-:Y:S05]  /*0870*/  BRA `(.L_x_5) ;  /* 0x0000000000047947 */ /* 0x000fea0003800000 */
.L_x_4:
[----:B-12---:R-:W-:Y:S01]  /*0880*/  NOP ;  /* 0x0000000000007918 */ /* 0x006fe20000000000 */
.L_x_5:
[----:B------:R-:W1:Y:S01]  /*0890*/  LDC R3, c[0x0][0x65c] ;  /* 0x00019700ff037b82 */ /* 0x000e620000000800 */
[----:B------:R-:W-:Y:S02]  /*08a0*/  IMAD.U32 R4, RZ, RZ, UR9 ;  /* 0x00000009ff047e24 */ /* 0x000fe4000f8e00ff */
[----:B------:R-:W-:Y:S01]  /*08b0*/  IMAD.MOV.U32 R5, RZ, RZ, RZ ;  /* 0x000000ffff057224 */ /* 0x000fe200078e00ff */
[----:B-1----:R-:W-:-:S13]  /*08c0*/  ISETP.NE.AND P3, PT, R3, 0x1, PT ;  /* 0x000000010300780c */ /* 0x002fda0003f65270 */
[----:B------:R-:W1:Y:S01]  /*08d0*/  @P3 LDC R7, c[0x0][0x10] ;  /* 0x00000400ff073b82 */ /* 0x000e620000000800 */
[----:B------:R-:W-:Y:S02]  /*08e0*/  @P3 IMAD.MOV.U32 R3, RZ, RZ, RZ ;  /* 0x000000ffff033224 */ /* 0x000fe400078e00ff */
[----:B------:R-:W-:-:S05]  /*08f0*/  @P3 IMAD.MOV.U32 R13, RZ, RZ, RZ ;  /* 0x000000ffff0d3224 */ /* 0x000fca00078e00ff */
[----:B------:R-:W2:Y:S01]  /*0900*/  @!P3 LDC R9, c[0x0][0xc] ;  /* 0x00000300ff09bb82 */ /* 0x000ea20000000800 */
[----:B-1----:R-:W-:-:S04]  /*0910*/  @P3 IMAD.WIDE.U32 R6, R7, UR9, R2 ;  /* 0x0000000907063c25 */ /* 0x002fc8000f8e0002 */
[----:B------:R-:W-:Y:S02]  /*0920*/  @P3 IMAD.MOV.U32 R19, RZ, RZ, R6 ;  /* 0x000000ffff133224 */ /* 0x000fe400078e0006 */
[----:B------:R-:W-:Y:S02]  /*0930*/  @P3 IMAD.IADD R23, R7, 0x1, R13 ;  /* 0x0000000107173824 */ /* 0x000fe400078e020d */
[----:B--2---:R-:W-:-:S04]  /*0940*/  @!P3 IMAD.WIDE.U32 R4, R2, R9, R4 ;  /* 0x000000090204b225 */ /* 0x004fc800078e0004 */
[----:B------:R-:W-:Y:S02]  /*0950*/  @!P3 IMAD.MOV.U32 R19, RZ, RZ, R4 ;  /* 0x000000ffff13b224 */ /* 0x000fe400078e0004 */
[----:B------:R-:W-:-:S03]  /*0960*/  @!P3 IMAD.MOV.U32 R23, RZ, RZ, R5 ;  /* 0x000000ffff17b224 */ /* 0x000fc600078e0005 */
[----:B------:R1:W-:Y:S04]  /*0970*/  STL [R1+0x80], R19 ;  /* 0x0000801301007387 */ /* 0x0003e80000100800 */
[----:B------:R1:W-:Y:S01]  /*0980*/  STL [R1+0x7c], R23 ;  /* 0x00007c1701007387 */ /* 0x0003e20000100800 */
[----:B------:R-:W-:Y:S05]  /*0990*/  @!P4 BRA `(.L_x_6) ;  /* 0x00000000000cc947 */ /* 0x000fea0003800000 */
[----:B------:R-:W-:Y:S01]  /*09a0*/  UCGABAR_WAIT ;  /* 0x0000000000007dc7 */ /* 0x000fe20008000000 */
[----:B------:R-:W-:Y:S01]  /*09b0*/  CCTL.IVALL ;  /* 0x00000000ff00798f */ /* 0x000fe20002000000 */
[----:B------:R-:W-:Y:S05]  /*09c0*/  BRA `(.L_x_7) ;  /* 0x0000000000047947 */ /* 0x000fea0003800000 */
.L_x_6:
[----:B------:R-:W-:Y:S06]  /*09d0*/  BAR.SYNC.DEFER_BLOCKING 0x0 ;  /* 0x0000000000007b1d */ /* 0x000fec0000010000 */
.L_x_7:
[----:B------:R-:W-:Y:S05]  /*09e0*/  @!P2 BRA `(.L_x_8) ;  /* 0x000000e0008ca947 */ /* 0x000fea0003800000 */
[----:B------:R-:W-:-:S06]  /*09f0*/  UISETP.GT.U32.AND UP0, UPT, UR10, 0x1, UPT ;  /* 0x000000010a00788c */ /* 0x000fcc000bf04070 */
[----:B------:R-:W-:-:S13]  /*0a00*/  PLOP3.LUT P1, PT, PT, PT, UP0, 0x80, 0x0 ;  /* 0x000000000000781c */ /* 0x000fda0003f2f008 */
[----:B0-----:R-:W-:Y:S05]  /*0a10*/  @P1 EXIT ;  /* 0x000000000000194d */ /* 0x001fea0003800000 */
[----:B------:R-:W-:Y:S01]  /*0a20*/  IMAD.MOV.U32 R6, RZ, RZ, -0x1 ;  /* 0xffffffffff067424 */ /* 0x000fe200078e00ff */
[----:B------:R-:W-:Y:S01]  /*0a30*/  ULDC.64 UR4, c[0x0][0x650] ;  /* 0x0001940000047ab9 */ /* 0x000fe20000000a00 */
[----:B------:R-:W-:Y:S01]  /*0a40*/  IMAD.MOV.U32 R5, RZ, RZ, -0x1 ;  /* 0xffffffffff057424 */ /* 0x000fe200078e00ff */
[----:B------:R-:W-:Y:S01]  /*0a50*/  ISETP.GE.U32.AND P1, PT, R19, UR4, PT ;  /* 0x0000000413007c0c */ /* 0x000fe2000bf26070 */
[----:B------:R-:W-:Y:S01]  /*0a60*/  UMOV UR22, 0xffffffff ;  /* 0xffffffff00167882 */ /* 0x000fe20000000000 */
[----:B------:R0:W-:Y:S01]  /*0a70*/  STL [R1+0x88], R6 ;  /* 0x0000880601007387 */ /* 0x0001e20000100800 */
[----:B------:R-:W-:Y:S02]  /*0a80*/  PRMT R4, RZ, 0x7610, R4 ;  /* 0x00007610ff047816 */ /* 0x000fe40000000004 */
[----:B------:R-:W-:Y:S01]  /*0a90*/  ISETP.GE.U32.AND.EX P1, PT, R23, UR5, PT, P1 ;  /* 0x0000000517007c0c */ /* 0x000fe2000bf26110 */
[----:B------:R0:W-:-:S12]  /*0aa0*/  STL [R1+0x84], R5 ;  /* 0x0000840501007387 */ /* 0x0001d80000100800 */
[----:B0-----:R-:W-:Y:S05]  /*0ab0*/  @P1 BRA `(.L_x_9) ;  /* 0x0000000400381947 */ /* 0x001fea0003800000 */
[----:B------:R-:W0:Y:S01]  /*0ac0*/  LDC.64 R14, c[0x0][0x628] ;  /* 0x00018a00ff0e7b82 */ /* 0x000e220000000a00 */
[----:B------:R-:W-:Y:S02]  /*0ad0*/  IMAD.MOV.U32 R4, RZ, RZ, R19 ;  /* 0x000000ffff047224 */ /* 0x000fe400078e0013 */
[----:B------:R-:W-:-:S05]  /*0ae0*/  IMAD.MOV.U32 R5, RZ, RZ, R23 ;  /* 0x000000ffff057224 */ /* 0x000fca00078e0017 */
[----:B------:R-:W2:Y:S08]  /*0af0*/  LDC R10, c[0x0][0x630] ;  /* 0x00018c00ff0a7b82 */ /* 0x000eb00000000800 */
[----:B------:R-:W3:Y:S01]  /*0b00*/  LDC.64 R16, c[0x0][0x620] ;  /* 0x00018800ff107b82 */ /* 0x000ee20000000a00 */
[----:B0-----:R-:W-:-:S04]  /*0b10*/  ISETP.NE.U32.AND P1, PT, R14, RZ, PT ;  /* 0x000000ff0e00720c */ /* 0x001fc80003f25070 */
[----:B------:R-:W-:-:S13]  /*0b20*/  ISETP.NE.AND.EX P1, PT, R15, RZ, PT, P1 ;  /* 0x000000ff0f00720c */ /* 0x000fda0003f25310 */
[----:B--23--:R-:W-:Y:S05]  /*0b30*/  @!P1 BRA `(.L_x_10) ;  /* 0x0000000000289947 */ /* 0x00cfea0003800000 */
[----:B------:R-:W0:Y:S02]  /*0b40*/  LDC R9, c[0x0][0x634] ;  /* 0x00018d00ff097b82 */ /* 0x000e240000000800 */
[----:B0-----:R-:W-:-:S05]  /*0b50*/  IADD3 R9, P1, R19, R9, RZ ;  /* 0x0000000913097210 */ /* 0x001fca0007f3e0ff */
[----:B------:R-:W-:-:S04]  /*0b60*/  IMAD.X R13, RZ, RZ, R23, P1 ;  /* 0x000000ffff0d7224 */ /* 0x000fc800008e0617 */
[----:B------:R-:W-:-:S04]  /*0b70*/  IMAD.WIDE.U32 R4, R13, R14, RZ ;  /* 0x0000000e0d047225 */ /* 0x000fc800078e00ff */
[----:B------:R-:W-:-:S04]  /*0b80*/  IMAD.WIDE.U32 R6, P1, R9, R15, R4 ;  /* 0x0000000f09067225 */ /* 0x000fc80007820004 */
[----:B------:R-:W-:-:S04]  /*0b90*/  IMAD.WIDE.U32 R4, R9, R14, RZ ;  /* 0x0000000e09047225 */ /* 0x000fc800078e00ff */
[----:B------:R-:W-:Y:S01]  /*0ba0*/  IMAD.X R9, RZ, RZ, RZ, P1 ;  /* 0x000000ffff097224 */ /* 0x000fe200008e06ff */
[----:B------:R-:W-:Y:S01]  /*0bb0*/  IADD3 RZ, P1, R5, R6, RZ ;  /* 0x0000000605ff7210 */ /* 0x000fe20007f3e0ff */
[----:B------:R-:W-:-:S04]  /*0bc0*/  IMAD.MOV.U32 R8, RZ, RZ, R7 ;  /* 0x000000ffff087224 */ /* 0x000fc800078e0007 */
[----:B------:R-:W-:-:S08]  /*0bd0*/  IMAD.WIDE.U32.X R4, R13, R15, R8, P1 ;  /* 0x0000000f0d047225 */ /* 0x000fd000008e0408 */
.L_x_10:
[----:B------:R-:W0:Y:S01]  /*0be0*/  LDC.64 R20, c[0x0][0x640] ;  /* 0x00019000ff147b82 */ /* 0x000e220000000a00 */
[-C--:B------:R-:W-:Y:S01]  /*0bf0*/  SHF.R.U64 R22, R4, R10.reuse, R5 ;  /* 0x0000000a04167219 */ /* 0x080fe20000001205 */
[----:B------:R-:W-:Y:S01]  /*0c00*/  IMAD.MOV.U32 R4, RZ, RZ, R19 ;  /* 0x000000ffff047224 */ /* 0x000fe200078e0013 */
[----:B------:R-:W-:Y:S01]  /*0c10*/  SHF.R.U32.HI R3, RZ, R10, R5 ;  /* 0x0000000aff037219 */ /* 0x000fe20000011605 */
[----:B------:R-:W-:Y:S01]  /*0c20*/  IMAD.MOV.U32 R5, RZ, RZ, R23 ;  /* 0x000000ffff057224 */ /* 0x000fe200078e0017 */
[----:B------:R-:W-:Y:S01]  /*0c30*/  IADD3 R7, P1, RZ, -R22, RZ ;  /* 0x80000016ff077210 */ /* 0x000fe20007f3e0ff */
[----:B-1----:R-:W-:Y:S02]  /*0c40*/  IMAD R23, R11, R12, R2 ;  /* 0x0000000c0b177224 */ /* 0x002fe400078e0202 */
[----:B------:R-:W1:Y:S01]  /*0c50*/  LDC R8, c[0x0][0x618] ;  /* 0x00018600ff087b82 */ /* 0x000e620000000800 */
[----:B------:R-:W-:Y:S02]  /*0c60*/  IMAD.MOV.U32 R11, RZ, RZ, 0x1 ;  /* 0x00000001ff0b7424 */ /* 0x000fe400078e00ff */
[----:B------:R-:W-:-:S02]  /*0c70*/  IMAD.X R3, RZ, RZ, ~R3, P1 ;  /* 0x000000ffff037224 */ /* 0x000fc400008e0e03 */
[----:B------:R-:W-:-:S03]  /*0c80*/  IMAD.WIDE.U32 R4, R7, R16, R4 ;  /* 0x0000001007047225 */ /* 0x000fc600078e0004 */
[----:B------:R-:W2:Y:S01]  /*0c90*/  LDC R14, c[0x0][0x608] ;  /* 0x00018200ff0e7b82 */ /* 0x000ea20000000800 */
[----:B------:R-:W-:-:S04]  /*0ca0*/  IMAD R6, R3, R16, RZ ;  /* 0x0000001003067224 */ /* 0x000fc800078e02ff */
[----:B------:R-:W-:-:S03]  /*0cb0*/  IMAD R3, R7, R17, R6 ;  /* 0x0000001107037224 */ /* 0x000fc600078e0206 */
[----:B------:R-:W3:Y:S01]  /*0cc0*/  LDC R18, c[0x0][0x658] ;  /* 0x00019600ff127b82 */ /* 0x000ee20000000800 */
[----:B------:R-:W-:Y:S01]  /*0cd0*/  IMAD.IADD R3, R5, 0x1, R3 ;  /* 0x0000000105037824 */ /* 0x000fe200078e0203 */
[----:B0-----:R-:W-:Y:S01]  /*0ce0*/  ISETP.NE.U32.AND P1, PT, R20, RZ, PT ;  /* 0x000000ff1400720c */ /* 0x001fe20003f25070 */
[----:B------:R-:W-:-:S03]  /*0cf0*/  IMAD.MOV.U32 R5, RZ, RZ, -0x1 ;  /* 0xffffffffff057424 */ /* 0x000fc600078e00ff */
[----:B------:R-:W-:Y:S02]  /*0d00*/  ISETP.NE.AND.EX P1, PT, R21, RZ, PT, P1 ;  /* 0x000000ff1500720c */ /* 0x000fe40003f25310 */
[----:B------:R-:W0:Y:S01]  /*0d10*/  LDC R13, c[0x0][0x600] ;  /* 0x00018000ff0d7b82 */ /* 0x000e220000000800 */
[-CC-:B-1----:R-:W-:Y:S02]  /*0d20*/  SHF.R.U64 R10, R4, R8.reuse, R3.reuse ;  /* 0x00000008040a7219 */ /* 0x182fe40000001203 */
[----:B------:R-:W-:-:S05]  /*0d30*/  SHF.R.U32.HI R3, RZ, R8, R3 ;  /* 0x00000008ff037219 */ /* 0x000fca0000011603 */
[----:B------:R-:W1:Y:S01]  /*0d40*/  LDC R15, c[0x0][0x648] ;  /* 0x00019200ff0f7b82 */ /* 0x000e620000000800 */
[-CC-:B--2---:R-:W-:Y:S02]  /*0d50*/  SHF.R.U64 R19, R10, R14.reuse, R3.reuse ;  /* 0x0000000e0a137219 */ /* 0x184fe40000001203 */
[----:B------:R-:W-:-:S05]  /*0d60*/  SHF.R.U32.HI R3, RZ, R14, R3 ;  /* 0x0000000eff037219 */ /* 0x000fca0000011603 */
[----:B------:R-:W2:Y:S01]  /*0d70*/  LDC R17, c[0x0][0x638] ;  /* 0x00018e00ff117b82 */ /* 0x000ea20000000800 */
[-C--:B---3--:R-:W-:Y:S02]  /*0d80*/  SHF.L.U32 R2, R5, R18.reuse, RZ ;  /* 0x0000001205027219 */ /* 0x088fe400000006ff */
[--C-:B------:R-:W-:Y:S02]  /*0d90*/  SHF.R.U64 R12, R19, R18, R3.reuse ;  /* 0x00000012130c7219 */ /* 0x100fe40000001203 */
[----:B------:R-:W-:Y:S02]  /*0da0*/  LOP3.LUT R8, RZ, R2, RZ, 0x33, !PT ;  /* 0x00000002ff087212 */ /* 0x000fe400078e33ff */
[----:B------:R-:W-:Y:S01]  /*0db0*/  SHF.R.U32.HI R3, RZ, R18, R3 ;  /* 0x00000012ff037219 */ /* 0x000fe20000011603 */
[----:B------:R-:W3:Y:S01]  /*0dc0*/  LDC R16, c[0x0][0x610] ;  /* 0x00018400ff107b82 */ /* 0x000ee20000000800 */
[----:B------:R-:W-:Y:S01]  /*0dd0*/  IMAD.MOV.U32 R2, RZ, RZ, R12 ;  /* 0x000000ffff027224 */ /* 0x000fe200078e000c */
[----:B------:R-:W-:Y:S06]  /*0de0*/  @!P1 BRA `(.L_x_11) ;  /* 0x0000000000289947 */ /* 0x000fec0003800000 */
[----:B------:R-:W4:Y:S02]  /*0df0*/  LDC R7, c[0x0][0x64c] ;  /* 0x00019300ff077b82 */ /* 0x000f240000000800 */
[----:B----4-:R-:W-:-:S05]  /*0e00*/  IADD3 R7, P1, R12, R7, RZ ;  /* 0x000000070c077210 */ /* 0x010fca0007f3e0ff */
        /* <DEDUP_REMOVED lines=8> */
.L_x_11:
[----:B-1----:R-:W-:Y:S01]  /*0e90*/  SHF.R.U64 R4, R2, R15, R3 ;  /* 0x0000000f02047219 */ /* 0x002fe20000001203 */
[----:B0-----:R-:W-:Y:S01]  /*0ea0*/  VIADD R5, R13, 0xffffffff ;  /* 0xffffffff0d057836 */ /* 0x001fe20000000000 */
[----:B------:R-:W-:Y:S02]  /*0eb0*/  SHF.L.U32 R2, R11, R18, RZ ;  /* 0x000000120b027219 */ /* 0x000fe400000006ff */
[----:B------:R-:W-:Y:S01]  /*0ec0*/  LOP3.LUT R3, R19, R8, RZ, 0xc0, !PT ;  /* 0x0000000813037212 */ /* 0x000fe200078ec0ff */
[----:B------:R-:W-:Y:S01]  /*0ed0*/  IMAD.MOV R6, RZ, RZ, -R4 ;  /* 0x000000ffff067224 */ /* 0x000fe200078e0a04 */
[----:B------:R-:W-:Y:S02]  /*0ee0*/  SEL R0, R0, R23, !P3 ;  /* 0x0000001700007207 */ /* 0x000fe40005800000 */
[----:B------:R-:W-:Y:S01]  /*0ef0*/  LOP3.LUT R5, R10, R5, RZ, 0xc0, !PT ;  /* 0x000000050a057212 */ /* 0x000fe200078ec0ff */
[----:B------:R-:W-:Y:S01]  /*0f00*/  IMAD R3, R2, R4, R3 ;  /* 0x0000000402037224 */ /* 0x000fe200078e0203 */
[----:B------:R-:W-:Y:S01]  /*0f10*/  R2UR UR22, R22 ;  /* 0x00000000161672ca */ /* 0x000fe200000e0000 */
[----:B--2---:R-:W-:-:S02]  /*0f20*/  IMAD R2, R6, R17, R12 ;  /* 0x0000001106027224 */ /* 0x004fc400078e020c */
[----:B---3--:R-:W-:Y:S02]  /*0f30*/  IMAD R0, R3, R16, R0 ;  /* 0x0000001003007224 */ /* 0x008fe400078e0200 */
[----:B------:R-:W-:Y:S02]  /*0f40*/  IMAD R3, R2, R13, R5 ;  /* 0x0000000d02037224 */ /* 0x000fe400078e0205 */
[----:B------:R-:W-:-:S03]  /*0f50*/  IMAD.MOV.U32 R4, RZ, RZ, 0x1 ;  /* 0x00000001ff047424 */ /* 0x000fc600078e00ff */
[----:B------:R-:W-:Y:S02]  /*0f60*/  SEL R2, R3, R0, !P3 ;  /* 0x0000000003027207 */ /* 0x000fe40005800000 */
[----:B------:R-:W-:-:S03]  /*0f70*/  SEL R0, R0, R3, !P3 ;  /* 0x0000000300007207 */ /* 0x000fc60005800000 */
[----:B------:R0:W-:Y:S04]  /*0f80*/  STL [R1+0x84], R2 ;  /* 0x0000840201007387 */ /* 0x0001e80000100800 */
[----:B------:R0:W-:Y:S02]  /*0f90*/  STL [R1+0x88], R0 ;  /* 0x0000880001007387 */ /* 0x0001e40000100800 */
.L_x_9:
[----:B------:R-:W-:-:S08]  /*0fa0*/  NOP ;  /* 0x0000000000007918 */ /* 0x000fd00000000000 */
[----:B------:R-:W2:Y:S02]  /*0fb0*/  USETMAXREG.TRY_ALLOC.CTAPOOL UP0, 0xe8 ;  /* 0x000000e8000079c8 */ /* 0x000ea40008000600 */
[----:B--2---:R-:W-:-:S13]  /*0fc0*/  PLOP3.LUT P1, PT, PT, PT, UP0, 0x80, 0x0 ;  /* 0x000000000000781c */ /* 0x004fda0003f2f008 */
[----:B------:R-:W-:Y:S05]  /*0fd0*/  @!P1 BRA `(.L_x_9) ;  /* 0xfffffffc00f09947 */ /* 0x000fea000383ffff */
[----:B------:R-:W-:Y:S01]  /*0fe0*/  ULDC.64 UR4, c[0x0][0x598] ;  /* 0x0001660000047ab9 */ /* 0x000fe20000000a00 */
[----:B------:R-:W-:Y:S01]  /*0ff0*/  ULDC.64 UR16, c[0x0][0x208] ;  /* 0x0000820000107ab9 */ /* 0x000fe20000000a00 */
[----:B------:R-:W-:-:S04]  /*1000*/  ISETP.NE.U32.AND P1, PT, RZ, UR4, PT ;  /* 0x00000004ff007c0c */ /* 0x000fc8000bf25070 */
[----:B------:R-:W-:-:S13]  /*1010*/  ISETP.NE.AND.EX P1, PT, RZ, UR5, PT, P1 ;  /* 0x00000005ff007c0c */ /* 0x000fda000bf25310 */
[----:B------:R-:W-:Y:S05]  /*1020*/  @!P1 BRA `(.L_x_12) ;  /* 0x0000000000209947 */ /* 0x000fea0003800000 */
[----:B0-----:R-:W0:Y:S02]  /*1030*/  LDC.64 R2, c[0x0][0x598] ;  /* 0x00016600ff027b82 */ /* 0x001e240000000a00 */
[----:B0-----:R-:W2:Y:S02]  /*1040*/  LDG.E.64 R2, desc[UR16][R2.64] ;  /* 0x0000001002027981 */ /* 0x001ea4000c1e1b00 */
[----:B--2---:R-:W-:-:S04]  /*1050*/  ISETP.NE.U32.AND P1, PT, R2, RZ, PT ;  /* 0x000000ff0200720c */ /* 0x004fc80003f25070 */
[----:B------:R-:W-:-:S13]  /*1060*/  ISETP.NE.AND.EX P1, PT, R3, RZ, PT, P1 ;  /* 0x000000ff0300720c */ /* 0x000fda0003f25310 */
[----:B------:R-:W-:Y:S05]  /*1070*/  @!P1 BRA `(.L_x_12) ;  /* 0x00000000000c9947 */ /* 0x000fea0003800000 */
[----:B------:R-:W2:Y:S02]  /*1080*/  LD.E R2, desc[UR16][R2.64] ;  /* 0x0000001002027980 */ /* 0x000ea4000c101900 */
[----:B--2---:R-:W-:Y:S01]  /*1090*/  R2UR UR20, R2 ;  /* 0x00000000021472ca */ /* 0x004fe200000e0000 */
[----:B------:R-:W-:-:S14]  /*10a0*/  BRA `(.L_x_13) ;  /* 0x0000000000247947 */ /* 0x000fdc0003800000 */
.L_x_12:
[----:B------:R-:W-:Y:S02]  /*10b0*/  ULDC.64 UR4, c[0x0][0x588] ;  /* 0x0001620000047ab9 */ /* 0x000fe40000000a00 */
[----:B------:R-:W-:-:S04]  /*10c0*/  ISETP.NE.U32.AND P1, PT, RZ, UR4, PT ;  /* 0x00000004ff007c0c */ /* 0x000fc8000bf25070 */
[----:B------:R-:W-:-:S13]  /*10d0*/  ISETP.NE.AND.EX P1, PT, RZ, UR5, PT, P1 ;  /* 0x00000005ff007c0c */ /* 0x000fda000bf25310 */
[----:B------:R-:W-:Y:S05]  /*10e0*/  @!P1 BRA `(.L_x_14) ;  /* 0x0000000000109947 */ /* 0x000fea0003800000 */
[----:B0-----:R-:W0:Y:S02]  /*10f0*/  LDC.64 R2, c[0x0][0x588] ;  /* 0x00016200ff027b82 */ /* 0x001e240000000a00 */
[----:B0-----:R-:W2:Y:S02]  /*1100*/  LDG.E R2, desc[UR16][R2.64] ;  /* 0x0000001002027981 */ /* 0x001ea4000c1e1900 */
[----:B--2---:R-:W-:Y:S01]  /*1110*/  R2UR UR20, R2 ;  /* 0x00000000021472ca */ /* 0x004fe200000e0000 */
[----:B------:R-:W-:-:S14]  /*1120*/  BRA `(.L_x_13) ;  /* 0x0000000000047947 */ /* 0x000fdc0003800000 */
.L_x_14:
[----:B------:R-:W-:-:S05]  /*1130*/  ULDC UR20, c[0x0][0x580] ;  /* 0x0001600000147ab9 */ /* 0x000fca0000000800 */
.L_x_13:
[----:B------:R-:W-:Y:S02]  /*1140*/  ULDC.64 UR4, c[0x0][0x5a0] ;  /* 0x0001680000047ab9 */ /* 0x000fe40000000a00 */
        /* <DEDUP_REMOVED lines=11> */
.L_x_15:
        /* <DEDUP_REMOVED lines=8> */
.L_x_17:
[----:B------:R-:W-:-:S05]  /*1280*/  ULDC UR19, c[0x0][0x584] ;  /* 0x0001610000137ab9 */ /* 0x000fca0000000800 */
.L_x_16:
[----:B------:R-:W-:-:S13]  /*1290*/  LOP3.LUT P1, RZ, R4, 0xff, RZ, 0xc0, !PT ;  /* 0x000000ff04ff7812 */ /* 0x000fda000782c0ff */
[----:B------:R-:W-:Y:S05]  /*12a0*/  @!P1 EXIT ;  /* 0x000000000000994d */ /* 0x000fea0003800000 */
[----:B------:R-:W-:Y:S01]  /*12b0*/  ULDC UR4, c[0x0][0x28c] ;  /* 0x0000a30000047ab9 */ /* 0x000fe20000000800 */
[----:B------:R-:W-:Y:S02]  /*12c0*/  ULOP3.LUT UR21, UR13, 0x1, URZ, 0xfc, !UPT ;  /* 0x000000010d157892 */ /* 0x000fe4000f8efc3f */
[----:B------:R-:W-:-:S04]  /*12d0*/  UIADD3 UR4, UR4, 0x3f, URZ ;  /* 0x0000003f04047890 */ /* 0x000fc8000fffe03f */
[----:B------:R-:W-:-:S04]  /*12e0*/  USHF.R.S32.HI UR5, URZ, 0x1f, UR4 ;  /* 0x0000001f3f057899 */ /* 0x000fc80008011404 */
[----:B------:R-:W-:-:S03]  /*12f0*/  ULEA.HI UR5, UR5, UR4, URZ, 0x6 ;  /* 0x0000000405057291 */ /* 0x000fc6000f8f303f */
[----:B------:R-:W-:Y:S01]  /*1300*/  UMOV UR4, URZ ;  /* 0x0000003f00047c82 */ /* 0x000fe20008000000 */
[----:B------:R-:W-:-:S03]  /*1310*/  USHF.R.S32.HI UR12, URZ, 0x6, UR5 ;  /* 0x000000063f0c7899 */ /* 0x000fc60008011405 */
[----:B------:R-:W-:-:S09]  /*1320*/  UMOV UR5, URZ ;  /* 0x0000003f00057c82 */ /* 0x000fd20008000000 */
.L_x_300:
[----:B0-----:R-:W0:Y:S01]  /*1330*/  S2R R0, SR_TID.X ;  /* 0x0000000000007919 */ /* 0x001e220000002100 */
[----:B--2---:R-:W2:Y:S01]  /*1340*/  S2UR UR11, SR_CgaCtaId ;  /* 0x00000000000b79c3 */ /* 0x004ea20000008800 */
[----:B------:R-:W-:Y:S01]  /*1350*/  UMOV UR14, 0x400 ;  /* 0x00000400000e7882 */ /* 0x000fe20000000000 */
[----:B------:R-:W-:Y:S01]  /*1360*/  UMOV UR6, URZ ;  /* 0x0000003f00067c82 */ /* 0x000fe20008000000 */
[----:B------:R-:W-:Y:S01]  /*1370*/  STL [R1+0x74], RZ ;  /* 0x000074ff01007387 */ /* 0x000fe20000100800 */
[----:B------:R-:W-:Y:S01]  /*1380*/  UMOV UR7, URZ ;  /* 0x0000003f00077c82 */ /* 0x000fe20008000000 */
[----:B------:R-:W-:Y:S01]  /*1390*/  UMOV UR8, URZ ;  /* 0x0000003f00087c82 */ /* 0x000fe20008000000 */
[----:B------:R-:W-:Y:S01]  /*13a0*/  UMOV UR18, UR5 ;  /* 0x0000000500127c82 */ /* 0x000fe20008000000 */
[----:B------:R-:W-:Y:S01]  /*13b0*/  STL [R1+0x70], RZ ;  /* 0x000070ff01007387 */ /* 0x000fe20000100800 */
[----:B---3--:R-:W3:Y:S01]  /*13c0*/  LDC R2, c[0x0][0x28c] ;  /* 0x0000a300ff027b82 */ /* 0x008ee20000000800 */
[----:B------:R-:W-:-:S02]  /*13d0*/  CS2R R4, SRZ ;  /* 0x0000000000047805 */ /* 0x000fc4000001ff00 */
[----:B------:R-:W-:Y:S01]  /*13e0*/  CS2R R6, SRZ ;  /* 0x0000000000067805 */ /* 0x000fe2000001ff00 */
[----:B------:R-:W-:Y:S01]  /*13f0*/  STL [R1+0x6c], RZ ;  /* 0x00006cff01007387 */ /* 0x000fe20000100800 */
[----:B------:R-:W-:Y:S02]  /*1400*/  CS2R R8, SRZ ;  /* 0x0000000000087805 */ /* 0x000fe4000001ff00 */
[----:B------:R-:W-:Y:S02]  /*1410*/  CS2R R10, SRZ ;  /* 0x00000000000a7805 */ /* 0x000fe4000001ff00 */
[----:B------:R-:W-:Y:S01]  /*1420*/  CS2R R12, SRZ ;  /* 0x00000000000c7805 */ /* 0x000fe2000001ff00 */
[----:B------:R-:W-:Y:S01]  /*1430*/  STL [R1+0x68], RZ ;  /* 0x000068ff01007387 */ /* 0x000fe20000100800 */
[----:B------:R-:W-:Y:S02]  /*1440*/  CS2R R14, SRZ ;  /* 0x00000000000e7805 */ /* 0x000fe4000001ff00 */
[----:B------:R-:W-:-:S02]  /*1450*/  CS2R R16, SRZ ;  /* 0x0000000000107805 */ /* 0x000fc4000001ff00 */
[----:B-1----:R-:W-:Y:S01]  /*1460*/  CS2R R18, SRZ ;  /* 0x0000000000127805 */ /* 0x002fe2000001ff00 */
[----:B------:R-:W-:Y:S01]  /*1470*/  STL [R1+0x64], RZ ;  /* 0x000064ff01007387 */ /* 0x000fe20000100800 */
[----:B------:R-:W-:Y:S02]  /*1480*/  CS2R R20, SRZ ;  /* 0x0000000000147805 */ /* 0x000fe4000001ff00 */
[----:B------:R-:W-:Y:S02]  /*1490*/  CS2R R22, SRZ ;  /* 0x0000000000167805 */ /* 0x000fe4000001ff00 */
[----:B------:R-:W-:Y:S01]  /*14a0*/  CS2R R152, SRZ ;  /* 0x0000000000987805 */ /* 0x000fe2000001ff00 */
[----:B------:R-:W-:Y:S01]  /*14b0*/  STL [R1+0x60], RZ ;  /* 0x000060ff01007387 */ /* 0x000fe20000100800 */
[----:B--2---:R-:W-:Y:S01]  /*14c0*/  ULEA UR14, UR11, UR14, 0x18 ;  /* 0x0000000e0b0e7291 */ /* 0x004fe2000f8ec03f */
[----:B------:R-:W-:Y:S02]  /*14d0*/  CS2R R154, SRZ ;  /* 0x00000000009a7805 */ /* 0x000fe4000001ff00 */
[----:B------:R-:W-:Y:S01]  /*14e0*/  CS2R R156, SRZ ;  /* 0x00000000009c7805 */ /* 0x000fe2000001ff00 */
[----:B------:R-:W-:Y:S01]  /*14f0*/  STL [R1+0x5c], RZ ;  /* 0x00005cff01007387 */ /* 0x000fe20000100800 */
[----:B------:R-:W-:-:S02]  /*1500*/  CS2R R158, SRZ ;  /* 0x00000000009e7805 */ /* 0x000fc4000001ff00 */
[----:B------:R-:W-:Y:S02]  /*1510*/  CS2R R160, SRZ ;  /* 0x0000000000a07805 */ /* 0x000fe4000001ff00 */
[----:B------:R-:W-:Y:S02]  /*1520*/  CS2R R162, SRZ ;  /* 0x0000000000a27805 */ /* 0x000fe4000001ff00 */
[----:B0-----:R-:W-:Y:S01]  /*1530*/  LOP3.LUT R0, R0, 0x80, RZ, 0xc0, !PT ;  /* 0x0000008000007812 */ /* 0x001fe200078ec0ff */
[----:B------:R-:W-:Y:S01]  /*1540*/  STL [R1+0x58], RZ ;  /* 0x000058ff01007387 */ /* 0x000fe20000100800 */
[----:B---3--:R-:W-:Y:S02]  /*1550*/  ISETP.GE.AND P1, PT, R2, 0x1, PT ;  /* 0x000000010200780c */ /* 0x008fe40003f26270 */
[----:B------:R-:W-:Y:S02]  /*1560*/  CS2R R2, SRZ ;  /* 0x0000000000027805 */ /* 0x000fe4000001ff00 */
[----:B------:R-:W-:Y:S01]  /*1570*/  SHF.R.U32.HI R0, RZ, 0x7, R0 ;  /* 0x00000007ff007819 */ /* 0x000fe20000011600 */
[----:B------:R-:W-:Y:S01]  /*1580*/  STL [R1+0x54], RZ ;  /* 0x000054ff01007387 */ /* 0x000fe20000100800 */
[----:B------:R-:W-:-:S02]  /*1590*/  CS2R R164, SRZ ;  /* 0x0000000000a47805 */ /* 0x000fc4000001ff00 */
[----:B------:R-:W-:Y:S02]  /*15a0*/  CS2R R166, SRZ ;  /* 0x0000000000a67805 */ /* 0x000fe4000001ff00 */
[----:B------:R-:W-:Y:S01]  /*15b0*/  CS2R R168, SRZ ;  /* 0x0000000000a87805 */ /* 0x000fe2000001ff00 */
[----:B------:R-:W-:Y:S01]  /*15c0*/  STL [R1+0x50], RZ ;  /* 0x000050ff01007387 */ /* 0x000fe20000100800 */
[----:B------:R-:W-:Y:S02]  /*15d0*/  CS2R R170, SRZ ;  /* 0x0000000000aa7805 */ /* 0x000fe4000001ff00 */
[----:B------:R-:W-:Y:S02]  /*15e0*/  CS2R R172, SRZ ;  /* 0x0000000000ac7805 */ /* 0x000fe4000001ff00 */
[----:B------:R-:W-:Y:S01]  /*15f0*/  CS2R R174, SRZ ;  /* 0x0000000000ae7805 */ /* 0x000fe2000001ff00 */
[----:B------:R-:W0:Y:S01]  /*1600*/  SHFL.IDX PT, R0, R0, RZ, 0x1f ;  /* 0x00001fff00007589 */ /* 0x000e2200000e0000 */
[----:B------:R-:W-:-:S02]  /*1610*/  CS2R R176, SRZ ;  /* 0x0000000000b07805 */ /* 0x000fc4000001ff00 */
[----:B------:R-:W-:Y:S02]  /*1620*/  CS2R R178, SRZ ;  /* 0x0000000000b27805 */ /* 0x000fe4000001ff00 */
[----:B------:R-:W-:Y:S01]  /*1630*/  CS2R R180, SRZ ;  /* 0x0000000000b47805 */ /* 0x000fe2000001ff00 */
[----:B------:R1:W-:Y:S01]  /*1640*/  STL [R1+0x4c], RZ ;  /* 0x00004cff01007387 */ /* 0x0003e20000100800 */
[----:B------:R-:W-:Y:S02]  /*1650*/  CS2R R182, SRZ ;  /* 0x0000000000b67805 */ /* 0x000fe4000001ff00 */
[----:B------:R-:W-:Y:S02]  /*1660*/  CS2R R184, SRZ ;  /* 0x0000000000b87805 */ /* 0x000fe4000001ff00 */
[----:B------:R-:W-:Y:S01]  /*1670*/  CS2R R186, SRZ ;  /* 0x0000000000ba7805 */ /* 0x000fe2000001ff00 */
[----:B------:R1:W-:Y:S01]  /*1680*/  STL [R1+0x48], RZ ;  /* 0x000048ff01007387 */ /* 0x0003e20000100800 */
        /* <DEDUP_REMOVED lines=14> */
[----:B------:R-:W-:Y:S02]  /*1770*/  CS2R R210, SRZ ;  /* 0x0000000000d27805 */ /* 0x000fe4000001ff00 */
[----:B0-----:R-:W-:Y:S01]  /*1780*/  R2UR UR9, R0 ;  /* 0x00000000000972ca */ /* 0x001fe200000e0000 */
[----:B------:R1:W-:Y:S01]  /*1790*/  STL [R1+0x38], RZ ;  /* 0x000038ff01007387 */ /* 0x0003e20000100800 */
[----:B------:R-:W-:Y:S01]  /*17a0*/  IMAD.MOV.U32 R0, RZ, RZ, RZ ;  /* 0x000000ffff007224 */ /* 0x000fe200078e00ff */
[----:B------:R-:W-:-:S02]  /*17b0*/  CS2R R212, SRZ ;  /* 0x0000000000d47805 */ /* 0x000fc4000001ff00 */
[----:B------:R-:W-:Y:S01]  /*17c0*/  CS2R R214, SRZ ;  /* 0x0000000000d67805 */ /* 0x000fe2000001ff00 */
[----:B------:R1:W-:Y:S01]  /*17d0*/  STL [R1+0x34], RZ ;  /* 0x000034ff01007387 */ /* 0x0003e20000100800 */
[----:B------:R-:W-:Y:S02]  /*17e0*/  CS2R R216, SRZ ;  /* 0x0000000000d87805 */ /* 0x000fe4000001ff00 */
[----:B------:R-:W-:Y:S02]  /*17f0*/  CS2R R218, SRZ ;  /* 0x0000000000da7805 */ /* 0x000fe4000001ff00 */
[----:B------:R-:W-:Y:S01]  /*1800*/  CS2R R220, SRZ ;  /* 0x0000000000dc7805 */ /* 0x000fe2000001ff00 */
[----:B------:R1:W-:Y:S01]  /*1810*/  STL [R1+0x30], RZ ;  /* 0x000030ff01007387 */ /* 0x0003e20000100800 */
[----:B------:R-:W-:Y:S02]  /*1820*/  CS2R R222, SRZ ;  /* 0x0000000000de7805 */ /* 0x000fe4000001ff00 */
[----:B------:R-:W-:Y:S01]  /*1830*/  CS2R R224, SRZ ;  /* 0x0000000000e07805 */ /* 0x000fe2000001ff00 */
[----:B------:R-:W-:Y:S01]  /*1840*/  IMAD.MOV.U32 R226, RZ, RZ, RZ ;  /* 0x000000ffffe27224 */ /* 0x000fe200078e00ff */
[----:B------:R1:W-:Y:S01]  /*1850*/  STL [R1+0x2c], RZ ;  /* 0x00002cff01007387 */ /* 0x0003e20000100800 */
[----:B------:R-:W-:Y:S01]  /*1860*/  ULEA.HI UR10, UR9, UR9, URZ, 0x1 ;  /* 0x00000009090a7291 */ /* 0x000fe2000f8f083f */
[----:B------:R-:W-:Y:S01]  /*1870*/  IMAD.U32 R227, RZ, RZ, UR4 ;  /* 0x00000004ffe37e24 */ /* 0x000fe2000f8e00ff */
[----:B------:R-:W-:Y:S01]  /*1880*/  CS2R R24, SRZ ;  /* 0x0000000000187805 */ /* 0x000fe2000001ff00 */
[----:B------:R1:W-:Y:S01]  /*1890*/  STL [R1+0x28], RZ ;  /* 0x000028ff01007387 */ /* 0x0003e20000100800 */
[----:B------:R-:W-:Y:S01]  /*18a0*/  ULOP3.LUT UR10, UR10, 0xffffe, URZ, 0xc0, !UPT ;  /* 0x000ffffe0a0a7892 */ /* 0x000fe2000f8ec03f */
[----:B----4-:R-:W-:-:S02]  /*18b0*/  CS2R R26, SRZ ;  /* 0x00000000001a7805 */ /* 0x010fc4000001ff00 */
[----:B------:R-:W-:Y:S01]  /*18c0*/  CS2R R28, SRZ ;  /* 0x00000000001c7805 */ /* 0x000fe2000001ff00 */
[----:B------:R1:W-:Y:S01]  /*18d0*/  STL [R1+0x24], RZ ;  /* 0x000024ff01007387 */ /* 0x0003e20000100800 */
[----:B------:R-:W-:Y:S01]  /*18e0*/  UIADD3 UR10, UR9, -UR10, URZ ;  /* 0x8000000a090a7290 */ /* 0x000fe2000fffe03f */
[----:B------:R-:W-:Y:S02]  /*18f0*/  CS2R R30, SRZ ;  /* 0x00000000001e7805 */ /* 0x000fe4000001ff00 */
[----:B------:R-:W-:Y:S01]  /*1900*/  CS2R R32, SRZ ;  /* 0x0000000000207805 */ /* 0x000fe2000001ff00 */
[----:B------:R1:W-:Y:S01]  /*1910*/  STL [R1+0x20], RZ ;  /* 0x000020ff01007387 */ /* 0x0003e20000100800 */
[----:B------:R-:W-:Y:S01]  /*1920*/  ULEA UR10, UR10, UR14, 0xc ;  /* 0x0000000e0a0a7291 */ /* 0x000fe2000f8e603f */
[----:B------:R-:W-:Y:S02]  /*1930*/  CS2R R34, SRZ ;  /* 0x0000000000227805 */ /* 0x000fe4000001ff00 */
[----:B------:R-:W-:Y:S01]  /*1940*/  CS2R R36, SRZ ;  /* 0x0000000000247805 */ /* 0x000fe2000001ff00 */
[----:B------:R1:W-:Y:S01]  /*1950*/  STL [R1+0x1c], RZ ;  /* 0x00001cff01007387 */ /* 0x0003e20000100800 */
[----:B------:R-:W-:Y:S01]  /*1960*/  UIADD3 UR10, UR10, 0x180, URZ ;  /* 0x000001800a0a7890 */ /* 0x000fe2000fffe03f */
[----:B------:R-:W-:-:S02]  /*1970*/  CS2R R38, SRZ ;  /* 0x0000000000267805 */ /* 0x000fc4000001ff00 */
[----:B------:R-:W-:Y:S01]  /*1980*/  CS2R R40, SRZ ;  /* 0x0000000000287805 */ /* 0x000fe2000001ff00 */
[----:B------:R1:W-:Y:S01]  /*1990*/  STL [R1+0x18], RZ ;  /* 0x000018ff01007387 */ /* 0x0003e20000100800 */
[----:B------:R-:W-:Y:S01]  /*19a0*/  USHF.R.U32.HI UR10, URZ, 0x4, UR10 ;  /* 0x000000043f0a7899 */ /* 0x000fe2000801160a */
[----:B------:R-:W-:Y:S02]  /*19b0*/  CS2R R42, SRZ ;  /* 0x00000000002a7805 */ /* 0x000fe4000001ff00 */
[----:B------:R-:W-:Y:S01]  /*19c0*/  CS2R R44, SRZ ;  /* 0x00000000002c7805 */ /* 0x000fe2000001ff00 */
[----:B------:R1:W-:Y:S01]  /*19d0*/  STL [R1+0x14], RZ ;  /* 0x000014ff01007387 */ /* 0x0003e20000100800 */
[----:B------:R-:W-:Y:S01]  /*19e0*/  ULOP3.LUT UR15, UR10, 0x3fff, URZ, 0xc0, !UPT ;  /* 0x00003fff0a0f7892 */ /* 0x000fe2000f8ec03f */
        /* <DEDUP_REMOVED lines=18> */
[----:B------:R1:W-:Y:S01]  /*1b10*/  STL [R1], RZ ;  /* 0x000000ff01007387 */ /* 0x0003e20000100800 */
[----:B------:R-:W-:-:S02]  /*1b20*/  CS2R R74, SRZ ;  /* 0x00000000004a7805 */ /* 0x000fc4000001ff00 */
[----:B------:R-:W-:Y:S02]  /*1b30*/  CS2R R76, SRZ ;  /* 0x00000000004c7805 */ /* 0x000fe4000001ff00 */
[----:B------:R-:W-:Y:S02]  /*1b40*/  CS2R R78, SRZ ;  /* 0x00000000004e7805 */ /* 0x000fe4000001ff00 */
[----:B------:R-:W-:Y:S02]  /*1b50*/  CS2R R80, SRZ ;  /* 0x0000000000507805 */ /* 0x000fe4000001ff00 */
[----:B------:R-:W-:Y:S02]  /*1b60*/  CS2R R82, SRZ ;  /* 0x0000000000527805 */ /* 0x000fe4000001ff00 */
[----:B------:R-:W-:Y:S02]  /*1b70*/  CS2R R84, SRZ ;  /* 0x0000000000547805 */ /* 0x000fe4000001ff00 */
        /* <DEDUP_REMOVED lines=32> */
[----:B------:R-:W-:Y:S01]  /*1d80*/  CS2R R150, SRZ ;  /* 0x0000000000967805 */ /* 0x000fe2000001ff00 */
[----:B-1----:R-:W-:Y:S06]  /*1d90*/  @!P1 BRA `(.L_x_18) ;  /* 0x0000001000689947 */ /* 0x002fec0003800000 */
[----:B------:R-:W-:-:S06]  /*1da0*/  UISETP.NE.AND UP0, UPT, UR21, 0x3, UPT ;  /* 0x000000031500788c */ /* 0x000fcc000bf05270 */
[----:B------:R-:W-:-:S13]  /*1db0*/  PLOP3.LUT P2, PT, PT, PT, UP0, 0x80, 0x0 ;  /* 0x000000000000781c */ /* 0x000fda0003f4f008 */
[----:B------:R-:W-:Y:S05]  /*1dc0*/  @!P2 BRA `(.L_x_19) ;  /* 0x000000000004a947 */ /* 0x000fea0003800000 */
[----:B------:R-:W-:Y:S01]  /*1dd0*/  BPT.TRAP 0x1 ;  /* 0x000000040000795c */ /* 0x000fe20000300000 */
.L_x_19:
[----:B------:R-:W-:Y:S01]  /*1de0*/  ULEA UR6, UR5, UR14, 0x3 ;  /* 0x0000000e05067291 */ /* 0x000fe2000f8e183f */
[----:B------:R-:W-:-:S05]  /*1df0*/  IMAD.U32 R0, RZ, RZ, UR4 ;  /* 0x00000004ff007e24 */ /* 0x000fca000f8e00ff */
[----:B------:R-:W-:-:S04]  /*1e00*/  SHF.L.U32 R0, R0, 0x1f, RZ ;  /* 0x0000001f00007819 */ /* 0x000fc800000006ff */
[----:B------:R0:W1:Y:S01]  /*1e10*/  SYNCS.PHASECHK.TRANS64.TRYWAIT P1, [UR6], R0 ;  /* 0x00000000ff0075a7 */ /* 0x0000620008020146 */
[----:B------:R-:W-:Y:S05]  /*1e20*/  @!P2 BRA `(.L_x_20) ;  /* 0x000000000004a947 */ /* 0x000fea0003800000 */
[----:B------:R-:W-:Y:S01]  /*1e30*/  BPT.TRAP 0x1 ;  /* 0x000000040000795c */ /* 0x000fe20000300000 */
.L_x_20:
[----:B-1----:R-:W-:Y:S05]  /*1e40*/  @P1 BRA `(.L_x_21) ;  /* 0x0000000000081947 */ /* 0x002fea0003800000 */
[----:B------:R-:W1:Y:S02]  /*1e50*/  SYNCS.PHASECHK.TRANS64.TRYWAIT P1, [UR6], R0 ;  /* 0x00000000ff0075a7 */ /* 0x000e640008020146 */
[----:B-1----:R-:W-:Y:S05]  /*1e60*/  @!P1 BRA `(.L_x_22) ;  /* 0x000000e400b49947 */ /* 0x002fea0003800000 */
.L_x_21:
[----:B------:R-:W-:Y:S01]  /*1e70*/  UIADD3 UR6, UR14, 0x12180, URZ ;  /* 0x000121800e067890 */ /* 0x000fe2000fffe03f */
[----:B------:R-:W-:Y:S01]  /*1e80*/  WARPGROUP.ARRIVE ;  /* 0x00000000000079c5 */ /* 0x000fe20000000000 */
[----:B------:R-:W-:Y:S01]  /*1e90*/  ULOP3.LUT UR8, UR15, 0x10000, URZ, 0xfc, !UPT ;  /* 0x000100000f087892 */ /* 0x000fe2000f8efc3f */
[----:B------:R2:W-:Y:S01]  /*1ea0*/  STL [R1+0x74], RZ ;  /* 0x000074ff01007387 */ /* 0x0005e20000100800 */
[----:B------:R-:W-:Y:S01]  /*1eb0*/  USHF.R.U32.HI UR6, URZ, 0x4, UR6 ;  /* 0x000000043f067899 */ /* 0x000fe20008011606 */
[----:B01----:R-:W-:Y:S01]  /*1ec0*/  IMAD.MOV.U32 R0, RZ, RZ, RZ ;  /* 0x000000ffff007224 */ /* 0x003fe200078e00ff */
[----:B------:R-:W-:Y:S01]  /*1ed0*/  ULEA UR8, UR5, UR8, 0x9 ;  /* 0x0000000805087291 */ /* 0x000fe2000f8e483f */
[----:B------:R2:W-:Y:S01]  /*1ee0*/  STL [R1+0x70], RZ ;  /* 0x000070ff01007387 */ /* 0x0005e20000100800 */
[----:B------:R-:W-:Y:S01]  /*1ef0*/  ULOP3.LUT UR6, UR6, 0x3fff, URZ, 0xc0, !UPT ;  /* 0x00003fff06067892 */ /* 0x000fe2000f8ec03f */
[----:B------:R-:W-:Y:S01]  /*1f00*/  CS2R R2, SRZ ;  /* 0x0000000000027805 */ /* 0x000fe2000001ff00 */
[----:B------:R-:W-:Y:S01]  /*1f10*/  UMOV UR9, 0x80000020 ;  /* 0x8000002000097882 */ /* 0x000fe20000000000 */
[----:B------:R-:W-:Y:S01]  /*1f20*/  UMOV UR11, 0x80000020 ;  /* 0x80000020000b7882 */ /* 0x000fe20000000000 */
[----:B------:R-:W-:Y:S01]  /*1f30*/  ULOP3.LUT UR6, UR6, 0x10000, URZ, 0xfc, !UPT ;  /* 0x0001000006067892 */ /* 0x000fe2000f8efc3f */
[----:B------:R2:W-:Y:S01]  /*1f40*/  STL [R1+0x6c], RZ ;  /* 0x00006cff01007387 */ /* 0x0005e20000100800 */
[----:B------:R-:W-:Y:S01]  /*1f50*/  ULDC UR7, c[0x0][0x50c] ;  /* 0x0001430000077ab9 */ /* 0x000fe20000000800 */
[----:B------:R-:W-:Y:S01]  /*1f60*/  CS2R R4, SRZ ;  /* 0x0000000000047805 */ /* 0x000fe2000001ff00 */
[----:B------:R-:W-:Y:S01]  /*1f70*/  ULEA UR10, UR5, UR6, 0xa ;  /* 0x00000006050a7291 */ /* 0x000fe2000f8e503f */
[----:B------:R2:W-:Y:S01]  /*1f80*/  STL [R1+0x68], RZ ;  /* 0x000068ff01007387 */ /* 0x0005e20000100800 */
[----:B------:R-:W-:Y:S01]  /*1f90*/  UISETP.NE.AND UP0, UPT, UR7, 0x2, UPT ;  /* 0x000000020700788c */ /* 0x000fe2000bf05270 */
[----:B------:R-:W-:Y:S01]  /*1fa0*/  CS2R R6, SRZ ;  /* 0x0000000000067805 */ /* 0x000fe2000001ff00 */
[----:B------:R-:W-:Y:S01]  /*1fb0*/  UMOV UR6, 0x2 ;  /* 0x0000000200067882 */ /* 0x000fe20000000000 */
[----:B------:R2:W-:Y:S01]  /*1fc0*/  STL [R1+0x64], RZ ;  /* 0x000064ff01007387 */ /* 0x0005e20000100800 */
[----:B------:R-:W-:Y:S01]  /*1fd0*/  USEL UR7, URZ, 0x1, UP0 ;  /* 0x000000013f077887 */ /* 0x000fe20008000000 */
[----:B------:R-:W-:-:S02]  /*1fe0*/  CS2R R8, SRZ ;  /* 0x0000000000087805 */ /* 0x000fc4000001ff00 */
[----:B------:R-:W-:Y:S01]  /*1ff0*/  CS2R R10, SRZ ;  /* 0x00000000000a7805 */ /* 0x000fe2000001ff00 */
[----:B------:R-:W-:Y:S01]  /*2000*/  QGMMA.64x256x32.F32.E5M2.E5M2 R24, gdesc[UR8], RZ, !UPT ;  /* 0x03e00000081879f3 */ /* 0x000fe2000c7038ff */
[----:B------:R2:W-:Y:S01]  /*2010*/  STL [R1+0x60], RZ ;  /* 0x000060ff01007387 */ /* 0x0005e20000100800 */
[----:B------:R-:W-:Y:S01]  /*2020*/  UIADD3 UR8, UR8, 0x2, URZ ;  /* 0x0000000208087890 */ /* 0x000fe2000fffe03f */
[----:B------:R-:W-:Y:S01]  /*2030*/  ISETP.NE.AND P1, PT, RZ, UR7, PT ;  /* 0x00000007ff007c0c */ /* 0x000fe2000bf25270 */
[----:B------:R-:W-:Y:S01]  /*2040*/  UIADD3 UR10, UR10, 0x2, URZ ;  /* 0x000000020a0a7890 */ /* 0x000fe2000fffe03f */
[----:B------:R2:W-:Y:S01]  /*2050*/  STL [R1+0x5c], RZ ;  /* 0x00005cff01007387 */ /* 0x0005e20000100800 */
[----:B------:R-:W-:Y:S01]  /*2060*/  UMOV UR9, 0x80000020 ;  /* 0x8000002000097882 */ /* 0x000fe20000000000 */
[----:B------:R-:W-:Y:S01]  /*2070*/  UMOV UR11, 0x80000020 ;  /* 0x80000020000b7882 */ /* 0x000fe20000000000 */
        /* <DEDUP_REMOVED lines=58> */
[----:B------:R-:W-:-:S03]  /*2420*/  IMAD.MOV.U32 R226, RZ, RZ, RZ ;  /* 0x000000ffffe27224 */ /* 0x000fc600078e00ff */
[----:B------:R2:W-:Y:S04]  /*2430*/  STL [R1+0x1c], RZ ;  /* 0x00001cff01007387 */ /* 0x0005e80000100800 */
[----:B------:R2:W-:Y:S04]  /*2440*/  STL [R1+0x18], RZ ;  /* 0x000018ff01007387 */ /* 0x0005e80000100800 */
[----:B------:R2:W-:Y:S04]  /*2450*/  STL [R1+0x14], RZ ;  /* 0x000014ff01007387 */ /* 0x0005e80000100800 */
[----:B------:R2:W-:Y:S04]  /*2460*/  STL [R1+0x10], RZ ;  /* 0x000010ff01007387 */ /* 0x0005e80000100800 */
[----:B------:R2:W-:Y:S04]  /*2470*/  STL [R1+0xc], RZ ;  /* 0x00000cff01007387 */ /* 0x0005e80000100800 */
[----:B------:R2:W-:Y:S04]  /*2480*/  STL [R1+0x8], RZ ;  /* 0x000008ff01007387 */ /* 0x0005e80000100800 */
[----:B------:R2:W-:Y:S04]  /*2490*/  STL [R1+0x4], RZ ;  /* 0x000004ff01007387 */ /* 0x0005e80000100800 */
[----:B------:R2:W-:Y:S01]  /*24a0*/  STL [R1], RZ ;  /* 0x000000ff01007387 */ /* 0x0005e20000100800 */
[----:B------:R-:W-:Y:S01]  /*24b0*/  QGMMA.64x256x32.F32.E5M2.E5M2 R24, gdesc[UR8], R24, gsb0 ;  /* 0x03e00000081879f3 */ /* 0x000fe20008003818 */
[----:B------:R-:W-:Y:S05]  /*24c0*/  @!P1 BRA `(.L_x_23) ;  /* 0x0000000800809947 */ /* 0x000fea0003800000 */
[----:B------:R-:W-:Y:S02]  /*24d0*/  WARPGROUP.DEPBAR.LE gsb0, 0x0 ;  /* 0x00008000000079c5 */ /* 0x000fe40000010000 */
[----:B------:R-:W-:-:S01]  /*24e0*/  FADD R227, RZ, R122 ;  /* 0x0000007affe37221 */ /* 0x000fc20000000000 */
[----:B------:R-:W-:Y:S01]  /*24f0*/  FADD R226, RZ, R24 ;  /* 0x00000018ffe27221 */ /* 0x000fe20000000000 */
[----:B------:R-:W-:-:S01]  /*2500*/  FADD R225, RZ, R25 ;  /* 0x00000019ffe17221 */ /* 0x000fc20000000000 */
[----:B------:R-:W-:Y:S01]  /*2510*/  FADD R224, RZ, R26 ;  /* 0x0000001affe07221 */ /* 0x000fe20000000000 */
[----:B------:R-:W-:-:S01]  /*2520*/  FADD R223, RZ, R27 ;  /* 0x0000001bffdf7221 */ /* 0x000fc20000000000 */
[----:B------:R0:W-:Y:S01]  /*2530*/  STL [R1], R227 ;  /* 0x000000e301007387 */ /* 0x0001e20000100800 */
[----:B------:R-:W-:-:S01]  /*2540*/  FADD R222, RZ, R28 ;  /* 0x0000001cffde7221 */ /* 0x000fc20000000000 */
[----:B------:R-:W-:Y:S01]  /*2550*/  FADD R221, RZ, R29 ;  /* 0x0000001dffdd7221 */ /* 0x000fe20000000000 */
[----:B------:R-:W-:-:S01]  /*2560*/  FADD R220, RZ, R30 ;  /* 0x0000001effdc7221 */ /* 0x000fc20000000000 */
[----:B------:R-:W-:Y:S01]  /*2570*/  FADD R219, RZ, R31 ;  /* 0x0000001fffdb7221 */ /* 0x000fe20000000000 */
[----:B------:R-:W-:-:S01]  /*2580*/  FADD R218, RZ, R32 ;  /* 0x00000020ffda7221 */ /* 0x000fc20000000000 */
[----:B------:R-:W-:Y:S01]  /*2590*/  FADD R217, RZ, R33 ;  /* 0x00000021ffd97221 */ /* 0x000fe20000000000 */
[----:B------:R-:W-:-:S01]  /*25a0*/  FADD R216, RZ, R34 ;  /* 0x00000022ffd87221 */ /* 0x000fc20000000000 */
[----:B------:R-:W-:Y:S01]  /*25b0*/  FADD R215, RZ, R35 ;  /* 0x00000023ffd77221 */ /* 0x000fe20000000000 */
[----:B------:R-:W-:-:S01]  /*25c0*/  FADD R214, RZ, R36 ;  /* 0x00000024ffd67221 */ /* 0x000fc20000000000 */
[----:B0-----:R-:W-:Y:S01]  /*25d0*/  FADD R227, RZ, R123 ;  /* 0x0000007bffe37221 */ /* 0x001fe20000000000 */
[----:B------:R-:W-:-:S01]  /*25e0*/  FADD R213, RZ, R37 ;  /* 0x00000025ffd57221 */ /* 0x000fc20000000000 */
[----:B------:R-:W-:Y:S01]  /*25f0*/  FADD R212, RZ, R38 ;  /* 0x00000026ffd47221 */ /* 0x000fe20000000000 */
[----:B------:R-:W-:-:S01]  /*2600*/  FADD R211, RZ, R39 ;  /* 0x00000027ffd37221 */ /* 0x000fc20000000000 */
[----:B------:R-:W-:Y:S01]  /*2610*/  FADD R210, RZ, R40 ;  /* 0x00000028ffd27221 */ /* 0x000fe20000000000 */
[----:B------:R0:W-:Y:S01]  /*2620*/  STL [R1+0x4], R227 ;  /* 0x000004e301007387 */ /* 0x0001e20000100800 */
        /* <DEDUP_REMOVED lines=93> */
[----:B------:R-:W-:Y:S01]  /*2c00*/  UMOV UR6, URZ ;  /* 0x0000003f00067c82 */ /* 0x000fe20008000000 */
[----:B0-----:R-:W-:-:S05]  /*2c10*/  FADD R227, RZ, R130 ;  /* 0x00000082ffe37221 */ /* 0x001fca0000000000 */
[----:B------:R0:W-:Y:S02]  /*2c20*/  STL [R1+0x20], R227 ;  /* 0x000020e301007387 */ /* 0x0001e40000100800 */
        /* <DEDUP_REMOVED lines=42> */
.L_x_23:
[----:B------:R-:W-:-:S04]  /*2ed0*/  UIADD3 UR18, UR5, 0x1, URZ ;  /* 0x0000000105127890 */ /* 0x000fc8000fffe03f */
[----:B------:R-:W-:-:S04]  /*2ee0*/  UISETP.NE.AND UP0, UPT, UR18, 0x9, UPT ;  /* 0x000000091200788c */ /* 0x000fc8000bf05270 */
[----:B------:R-:W-:Y:S02]  /*2ef0*/  USEL UR8, URZ, 0x1, UP0 ;  /* 0x000000013f087887 */ /* 0x000fe40008000000 */
[----:B------:R-:W-:Y:S02]  /*2f00*/  USEL UR18, UR18, URZ, UP0 ;  /* 0x0000003f12127287 */ /* 0x000fe40008000000 */
[----:B------:R-:W-:-:S06]  /*2f10*/  ULOP3.LUT UR8, UR4, UR8, URZ, 0x3c, !UPT ;  /* 0x0000000804087292 */ /* 0x000fcc000f8e3c3f */
[----:B0-----:R-:W-:Y:S01]  /*2f20*/  IMAD.U32 R227, RZ, RZ, UR8 ;  /* 0x00000008ffe37e24 */ /* 0x001fe2000f8e00ff */
[----:B------:R-:W-:-:S06]  /*2f30*/  UMOV UR8, 0x1 ;  /* 0x0000000100087882 */ /* 0x000fcc0000000000 */
.L_x_18:
[----:B------:R-:W-:-:S04]  /*2f40*/  UISETP.LT.AND UP0, UPT, UR12, 0x1, UPT ;  /* 0x000000010c00788c */ /* 0x000fc8000bf01270 */
[----:B------:R-:W-:-:S04]  /*2f50*/  USEL UR9, UR12, 0x1, UP0 ;  /* 0x000000010c097887 */ /* 0x000fc80008000000 */
[----:B------:R-:W-:-:S04]  /*2f60*/  UIADD3 UR9, UR12, -UR9, URZ ;  /* 0x800000090c097290 */ /* 0x000fc8000fffe03f */
[----:B------:R-:W-:-:S06]  /*2f70*/  UISETP.GE.AND UP0, UPT, UR9, 0x1, UPT ;  /* 0x000000010900788c */ /* 0x000fcc000bf06270 */
[----:B------:R-:W-:-:S13]  /*2f80*/  PLOP3.LUT P1, PT, PT, PT, UP0, 0x80, 0x0 ;  /* 0x000000000000781c */ /* 0x000fda0003f2f008 */
[----:B------:R-:W-:Y:S05]  /*2f90*/  @!P1 BRA `(.L_x_24) ;  /* 0x0000001000949947 */ /* 0x000fea0003800000 */
[----:B------:R-:W-:Y:S01]  /*2fa0*/  IMAD.U32 R228, RZ, RZ, UR9 ;  /* 0x00000009ffe47e24 */ /* 0x000fe2000f8e00ff */
[----:B------:R-:W-:Y:S01]  /*2fb0*/  UMOV UR23, UR5 ;  /* 0x0000000500177c82 */ /* 0x000fe20008000000 */
[----:B------:R-:W-:-:S05]  /*2fc0*/  ULDC UR24, c[0x0][0x50c] ;  /* 0x0001430000187ab9 */ /* 0x000fca0000000800 */
.L_x_32:
[----:B------:R-:W-:-:S06]  /*2fd0*/  UISETP.NE.AND UP0, UPT, UR21, 0x3, UPT ;  /* 0x000000031500788c */ /* 0x000fcc000bf05270 */
[----:B------:R-:W-:-:S13]  /*2fe0*/  PLOP3.LUT P2, PT, PT, PT, UP0, 0x80, 0x0 ;  /* 0x000000000000781c */ /* 0x000fda0003f4f008 */
[----:B01---5:R-:W-:Y:S05]  /*2ff0*/  @!P2 BRA `(.L_x_25) ;  /* 0x000000000004a947 */ /* 0x023fea0003800000 */
[----:B------:R-:W-:Y:S01]  /*3000*/  BPT.TRAP 0x1 ;  /* 0x000000040000795c */ /* 0x000fe20000300000 */
.L_x_25:
[----:B------:R-:W0:Y:S01]  /*3010*/  S2UR UR9, SR_CgaCtaId ;  /* 0x00000000000979c3 */ /* 0x000e220000008800 */
[----:B------:R-:W-:Y:S01]  /*3020*/  UMOV UR14, 0x400 ;  /* 0x00000400000e7882 */ /* 0x000fe20000000000 */
[----:B------:R-:W-:Y:S01]  /*3030*/  SHF.L.U32 R229, R227, 0x1f, RZ ;  /* 0x0000001fe3e57819 */ /* 0x000fe200000006ff */
[----:B0-----:R-:W-:-:S04]  /*3040*/  ULEA UR14, UR9, UR14, 0x18 ;  /* 0x0000000e090e7291 */ /* 0x001fc8000f8ec03f */
[----:B------:R-:W-:-:S09]  /*3050*/  ULEA UR9, UR18, UR14, 0x3 ;  /* 0x0000000e12097291 */ /* 0x000fd2000f8e183f */
[----:B------:R0:W1:Y:S01]  /*3060*/  SYNCS.PHASECHK.TRANS64.TRYWAIT P1, [UR9], R229 ;  /* 0x000000e5ff0075a7 */ /* 0x0000620008020149 */
[----:B------:R-:W-:Y:S05]  /*3070*/  @!P2 BRA `(.L_x_26) ;  /* 0x000000000004a947 */ /* 0x000fea0003800000 */
[----:B------:R-:W-:Y:S01]  /*3080*/  BPT.TRAP 0x1 ;  /* 0x000000040000795c */ /* 0x000fe20000300000 */
.L_x_26:
[----:B-1----:R-:W-:Y:S05]  /*3090*/  @P1 BRA `(.L_x_27) ;  /* 0x0000000000081947 */ /* 0x002fea0003800000 */
[----:B------:R-:W1:Y:S02]  /*30a0*/  SYNCS.PHASECHK.TRANS64.TRYWAIT P1, [UR9], R229 ;  /* 0x000000e5ff0075a7 */ /* 0x000e640008020149 */
[----:B-1----:R-:W-:Y:S05]  /*30b0*/  @!P1 BRA `(.L_x_28) ;  /* 0x000000d400389947 */ /* 0x002fea0003800000 */
.L_x_27:
[----:B------:R-:W-:Y:S01]  /*30c0*/  UIADD3 UR9, UR14, 0x12180, URZ ;  /* 0x000121800e097890 */ /* 0x000fe2000fffe03f */
[----:B------:R-:W-:Y:S01]  /*30d0*/  WARPGROUP.ARRIVE ;  /* 0x00000000000079c5 */ /* 0x000fe20000000000 */
[----:B------:R-:W-:Y:S02]  /*30e0*/  UISETP.NE.AND UP0, UPT, UR7, URZ, UPT ;  /* 0x0000003f0700728c */ /* 0x000fe4000bf05270 */
[----:B------:R-:W-:Y:S02]  /*30f0*/  USHF.R.U32.HI UR9, URZ, 0x4, UR9 ;  /* 0x000000043f097899 */ /* 0x000fe40008011609 */
[----:B------:R-:W-:Y:S02]  /*3100*/  USEL UR8, UR8, URZ, !UP0 ;  /* 0x0000003f08087287 */ /* 0x000fe4000c000000 */
[----:B------:R-:W-:Y:S02]  /*3110*/  ULOP3.LUT UR9, UR9, 0x3fff, URZ, 0xc0, !UPT ;  /* 0x00003fff09097892 */ /* 0x000fe4000f8ec03f */
[----:B------:R-:W-:-:S02]  /*3120*/  ULOP3.LUT UR7, UR15, 0x10000, URZ, 0xfc, !UPT ;  /* 0x000100000f077892 */ /* 0x000fc4000f8efc3f */
[----:B------:R-:W-:Y:S02]  /*3130*/  ULOP3.LUT UR9, UR9, 0x10000, URZ, 0xfc, !UPT ;  /* 0x0001000009097892 */ /* 0x000fe4000f8efc3f */
[----:B------:R-:W-:Y:S02]  /*3140*/  UISETP.NE.U32.AND UP0, UPT, UR8, URZ, UPT ;  /* 0x0000003f0800728c */ /* 0x000fe4000bf05070 */
[----:B------:R-:W-:Y:S02]  /*3150*/  ULEA UR8, UR18, UR7, 0x9 ;  /* 0x0000000712087291 */ /* 0x000fe4000f8e483f */
[----:B------:R-:W-:Y:S01]  /*3160*/  ULEA UR10, UR18, UR9, 0xa ;  /* 0x00000009120a7291 */ /* 0x000fe2000f8e503f */
[----:B------:R-:W-:Y:S02]  /*3170*/  UMOV UR11, 0x80000020 ;  /* 0x80000020000b7882 */ /* 0x000fe40000000000 */
[----:B------:R-:W-:Y:S01]  /*3180*/  UMOV UR9, 0x80000020 ;  /* 0x8000002000097882 */ /* 0x000fe20000000000 */
[----:B------:R-:W-:-:S05]  /*3190*/  UIADD3 UR6, UR6, 0x2, URZ ;  /* 0x0000000206067890 */ /* 0x000fca000fffe03f */
[----:B------:R-:W-:Y:S01]  /*31a0*/  QGMMA.64x256x32.F32.E5M2.E5M2 R24, gdesc[UR8], R24, UP0 ;  /* 0x03e00000081879f3 */ /* 0x000fe2000bf03818 */
[----:B------:R-:W-:Y:S02]  /*31b0*/  UIADD3 UR8, UR8, 0x2, URZ ;  /* 0x0000000208087890 */ /* 0x000fe4000fffe03f */
[----:B------:R-:W-:Y:S01]  /*31c0*/  UIADD3 UR10, UR10, 0x2, URZ ;  /* 0x000000020a0a7890 */ /* 0x000fe2000fffe03f */
[----:B------:R-:W-:Y:S01]  /*31d0*/  UMOV UR9, 0x80000020 ;  /* 0x8000002000097882 */ /* 0x000fe20000000000 */
[----:B------:R-:W-:Y:S01]  /*31e0*/  UMOV UR11, 0x80000020 ;  /* 0x80000020000b7882 */ /* 0x000fe20000000000 */
[----:B------:R-:W-:-:S04]  /*31f0*/  UISETP.NE.AND UP0, UPT, UR6, UR24, UPT ;  /* 0x000000180600728c */ /* 0x000fc8000bf05270 */
[----:B------:R-:W-:-:S06]  /*3200*/  USEL UR7, URZ, 0x1, UP0 ;  /* 0x000000013f077887 */ /* 0x000fcc0008000000 */
[----:B------:R-:W-:-:S12]  /*3210*/  ISETP.NE.AND P1, PT, RZ, UR7, PT ;  /* 0x00000007ff007c0c */ /* 0x000fd8000bf25270 */
[----:B------:R-:W-:Y:S03]  /*3220*/  QGMMA.64x256x32.F32.E5M2.E5M2 R24, gdesc[UR8], R24, gsb0 ;  /* 0x03e00000081879f3 */ /* 0x000fe60008003818 */
[----:B------:R-:W-:Y:S02]  /*3230*/  WARPGROUP.DEPBAR.LE gsb0, 0x1 ;  /* 0x00008000000079c5 */ /* 0x000fe40000010100 */
[----:B------:R-:W-:Y:S05]  /*3240*/  @!P1 BRA `(.L_x_29) ;  /* 0x0000000c00809947 */ /* 0x000fea0003800000 */
[----:B------:R-:W-:Y:S02]  /*3250*/  WARPGROUP.DEPBAR.LE gsb0, 0x0 ;  /* 0x00008000000079c5 */ /* 0x000fe40000010000 */
[----:B------:R-:W-:-:S01]  /*3260*/  FADD R226, R24, R226 ;  /* 0x000000e218e27221 */ /* 0x000fc20000000000 */
[----:B------:R-:W-:Y:S01]  /*3270*/  FADD R225, R25, R225 ;  /* 0x000000e119e17221 */ /* 0x000fe20000000000 */
[----:B------:R1:W-:Y:S01]  /*3280*/  STL [R1+0x8c], R227 ;  /* 0x00008ce301007387 */ /* 0x0003e20000100800 */
[----:B------:R-:W-:-:S01]  /*3290*/  FADD R224, R26, R224 ;  /* 0x000000e01ae07221 */ /* 0x000fc20000000000 */
[----:B------:R-:W-:Y:S01]  /*32a0*/  FADD R223, R27, R223 ;  /* 0x000000df1bdf7221 */ /* 0x000fe20000000000 */
[----:B------:R-:W-:-:S01]  /*32b0*/  FADD R222, R28, R222 ;  /* 0x000000de1cde7221 */ /* 0x000fc20000000000 */
[----:B------:R-:W-:Y:S01]  /*32c0*/  FADD R221, R29, R221 ;  /* 0x000000dd1ddd7221 */ /* 0x000fe20000000000 */
[----:B-1----:R-:W3:Y:S04]  /*32d0*/  LDL.LU R227, [R1+0x30] ;  /* 0x0000300001e37983 */ /* 0x002ee80000300800 */
[----:B------:R1:W-:Y:S01]  /*32e0*/  STL [R1+0x90], R226 ;  /* 0x000090e201007387 */ /* 0x0003e20000100800 */
[----:B------:R-:W-:-:S01]  /*32f0*/  FADD R220, R30, R220 ;  /* 0x000000dc1edc7221 */ /* 0x000fc20000000000 */
[----:B------:R-:W-:-:S02]  /*3300*/  FADD R219, R31, R219 ;  /* 0x000000db1fdb7221 */ /* 0x000fc40000000000 */
[----:B-1----:R-:W4:Y:S04]  /*3310*/  LDL.LU R226, [R1+0x2c] ;  /* 0x00002c0001e27983 */ /* 0x002f280000300800 */
[----:B------:R1:W-:Y:S01]  /*3320*/  STL [R1+0x94], R225 ;  /* 0x000094e101007387 */ /* 0x0003e20000100800 */
[----:B------:R-:W-:-:S03]  /*3330*/  FADD R218, R32, R218 ;  /* 0x000000da20da7221 */ /* 0x000fc60000000000 */
[----:B-1----:R-:W2:Y:S04]  /*3340*/  LDL.LU R225, [R1+0x28] ;  /* 0x0000280001e17983 */ /* 0x002ea80000300800 */
        /* <DEDUP_REMOVED lines=9> */
[----:B------:R1:W-:Y:S04]  /*33e0*/  STL [R1+0xa4], R221 ;  /* 0x0000a4dd01007387 */ /* 0x0003e80000100800 */
        /* <DEDUP_REMOVED lines=12> */
[----:B-1----:R-:W2:Y:S01]  /*34b0*/  LDL.LU R215, [R1] ;  /* 0x0000000001d77983 */ /* 0x002ea20000300800 */
[----:B------:R-:W-:-:S01]  /*34c0*/  FADD R214, R36, R214 ;  /* 0x000000d624d67221 */ /* 0x000fc20000000000 */
[----:B------:R-:W-:Y:S01]  /*34d0*/  FADD R213, R37, R213 ;  /* 0x000000d525d57221 */ /* 0x000fe20000000000 */
[----:B------:R-:W-:-:S01]  /*34e0*/  FADD R212, R38, R212 ;  /* 0x000000d426d47221 */ /* 0x000fc20000000000 */
[----:B------:R-:W-:Y:S01]  /*34f0*/  FADD R211, R39, R211 ;  /* 0x000000d327d37221 */ /* 0x000fe20000000000 */
[----:B------:R-:W-:-:S01]  /*3500*/  FADD R210, R40, R210 ;  /* 0x000000d228d27221 */ /* 0x000fc20000000000 */
[----:B------:R-:W-:Y:S01]  /*3510*/  STL [R1+0xc0], R214 ;  /* 0x0000c0d601007387 */ /* 0x000fe20000100800 */
        /* <DEDUP_REMOVED lines=11> */
[----:B------:R1:W-:Y:S01]  /*35d0*/  STL [R1+0xcc], R211 ;  /* 0x0000ccd301007387 */ /* 0x0003e20000100800 */
[----:B------:R-:W-:-:S01]  /*35e0*/  FADD R200, R50, R200 ;  /* 0x000000c832c87221 */ /* 0x000fc20000000000 */
[----:B------:R-:W-:Y:S01]  /*35f0*/  FADD R199, R51, R199 ;  /* 0x000000c733c77221 */ /* 0x000fe20000000000 */
        /* <DEDUP_REMOVED lines=69> */
[----:B-----5:R-:W-:Y:S01]  /*3a50*/  FADD R0, R121, R0 ;  /* 0x0000000079007221 */ /* 0x020fe20000000000 */
[----:B---3--:R-:W-:-:S01]  /*3a60*/  FADD R227, R134, R227 ;  /* 0x000000e386e37221 */ /* 0x008fc20000000000 */
[----:B----4-:R-:W-:Y:S01]  /*3a70*/  FADD R226, R133, R226 ;  /* 0x000000e285e27221 */ /* 0x010fe20000000000 */
[----:B--2---:R-:W-:-:S01]  /*3a80*/  FADD R225, R132, R225 ;  /* 0x000000e184e17221 */ /* 0x004fc20000000000 */
        /* <DEDUP_REMOVED lines=9> */
[----:B------:R-:W-:-:S05]  /*3b20*/  FADD R215, R122, R215 ;  /* 0x000000d77ad77221 */ /* 0x000fca0000000000 */
[----:B------:R2:W-:Y:S04]  /*3b30*/  STL [R1], R215 ;  /* 0x000000d701007387 */ /* 0x0005e80000100800 */
[----:B------:R3:W-:Y:S04]  /*3b40*/  STL [R1+0x4], R216 ;  /* 0x000004d801007387 */ /* 0x0007e80000100800 */
        /* <DEDUP_REMOVED lines=8> */
[----:B-1----:R-:W4:Y:S04]  /*3bd0*/  LDL.LU R211, [R1+0x34] ;  /* 0x0000340001d37983 */ /* 0x002f280000300800 */
[----:B------:R1:W-:Y:S04]  /*3be0*/  STL [R1+0x28], R225 ;  /* 0x000028e101007387 */ /* 0x0003e80000100800 */
[----:B------:R-:W4:Y:S04]  /*3bf0*/  LDL.LU R212, [R1+0x38] ;  /* 0x0000380001d47983 */ /* 0x000f280000300800 */
[----:B------:R1:W-:Y:S04]  /*3c00*/  STL [R1+0x2c], R226 ;  /* 0x00002ce201007387 */ /* 0x0003e80000100800 */
[----:B------:R-:W4:Y:S04]  /*3c10*/  LDL.LU R213, [R1+0x3c] ;  /* 0x00003c0001d57983 */ /* 0x000f280000300800 */
[----:B------:R1:W-:Y:S04]  /*3c20*/  STL [R1+0x30], R227 ;  /* 0x000030e301007387 */ /* 0x0003e80000100800 */
[----:B------:R-:W4:Y:S04]  /*3c30*/  LDL.LU R214, [R1+0x40] ;  /* 0x0000400001d67983 */ /* 0x000f280000300800 */
[----:B--2---:R-:W2:Y:S04]  /*3c40*/  LDL.LU R215, [R1+0x44] ;  /* 0x0000440001d77983 */ /* 0x004ea80000300800 */
[----:B---3--:R-:W3:Y:S04]  /*3c50*/  LDL.LU R216, [R1+0x48] ;  /* 0x0000480001d87983 */ /* 0x008ee80000300800 */
[----:B----4-:R-:W4:Y:S04]  /*3c60*/  LDL.LU R217, [R1+0x4c] ;  /* 0x00004c0001d97983 */ /* 0x010f280000300800 */
[----:B0-----:R-:W4:Y:S04]  /*3c70*/  LDL.LU R218, [R1+0x50] ;  /* 0x0000500001da7983 */ /* 0x001f280000300800 */
[----:B------:R-:W4:Y:S04]  /*3c80*/  LDL.LU R219, [R1+0x54] ;  /* 0x0000540001db7983 */ /* 0x000f280000300800 */
[----:B------:R-:W4:Y:S04]  /*3c90*/  LDL.LU R220, [R1+0x58] ;  /* 0x0000580001dc7983 */ /* 0x000f280000300800 */
[----:B------:R-:W4:Y:S04]  /*3ca0*/  LDL.LU R221, [R1+0x5c] ;  /* 0x00005c0001dd7983 */ /* 0x000f280000300800 */
[----:B------:R-:W4:Y:S04]  /*3cb0*/  LDL.LU R222, [R1+0x60] ;  /* 0x0000600001de7983 */ /* 0x000f280000300800 */
[----:B------:R-:W4:Y:S04]  /*3cc0*/  LDL.LU R223, [R1+0x64] ;  /* 0x0000640001df7983 */ /* 0x000f280000300800 */
[----:B------:R-:W4:Y:S04]  /*3cd0*/  LDL.LU R224, [R1+0x68] ;  /* 0x0000680001e07983 */ /* 0x000f280000300800 */
[----:B-1----:R-:W4:Y:S04]  /*3ce0*/  LDL.LU R225, [R1+0x6c] ;  /* 0x00006c0001e17983 */ /* 0x002f280000300800 */
[----:B------:R-:W4:Y:S04]  /*3cf0*/  LDL.LU R226, [R1+0x70] ;  /* 0x0000700001e27983 */ /* 0x000f280000300800 */
[----:B------:R-:W4:Y:S01]  /*3d00*/  LDL.LU R227, [R1+0x74] ;  /* 0x0000740001e37983 */ /* 0x000f220000300800 */
[----:B------:R-:W-:-:S05]  /*3d10*/  FADD R211, R135, R211 ;  /* 0x000000d387d37221 */ /* 0x000fca0000000000 */
[----:B------:R0:W-:Y:S01]  /*3d20*/  STL [R1+0x34], R211 ;  /* 0x000034d301007387 */ /* 0x0001e20000100800 */
[----:B------:R-:W-:-:S03]  /*3d30*/  FADD R212, R136, R212 ;  /* 0x000000d488d47221 */ /* 0x000fc60000000000 */
[----:B0-----:R1:W5:Y:S01]  /*3d40*/  LDL.LU R211, [R1+0xcc] ;  /* 0x0000cc0001d37983 */ /* 0x0013620000300800 */
[----:B------:R-:W-:-:S03]  /*3d50*/  FADD R213, R137, R213 ;  /* 0x000000d589d57221 */ /* 0x000fc60000000000 */
[----:B------:R0:W-:Y:S01]  /*3d60*/  STL [R1+0x38], R212 ;  /* 0x000038d401007387 */ /* 0x0001e20000100800 */
[----:B------:R-:W-:-:S01]  /*3d70*/  FADD R214, R138, R214 ;  /* 0x000000d68ad67221 */ /* 0x000fc20000000000 */
[----:B--2---:R-:W-:Y:S02]  /*3d80*/  FADD R215, R139, R215 ;  /* 0x000000d78bd77221 */ /* 0x004fe40000000000 */
[----:B0-----:R1:W5:Y:S01]  /*3d90*/  LDL.LU R212, [R1+0xc8] ;  /* 0x0000c80001d47983 */ /* 0x0013620000300800 */
[----:B---3--:R-:W-:-:S03]  /*3da0*/  FADD R216, R140, R216 ;  /* 0x000000d88cd87221 */ /* 0x008fc60000000000 */
[----:B------:R0:W-:Y:S01]  /*3db0*/  STL [R1+0x3c], R213 ;  /* 0x00003cd501007387 */ /* 0x0001e20000100800 */
[----:B----4-:R-:W-:-:S03]  /*3dc0*/  FADD R217, R141, R217 ;  /* 0x000000d98dd97221 */ /* 0x010fc60000000000 */
[----:B0-----:R1:W5:Y:S01]  /*3dd0*/  LDL.LU R213, [R1+0xc4] ;  /* 0x0000c40001d57983 */ /* 0x0013620000300800 */
[----:B------:R-:W-:-:S03]  /*3de0*/  FADD R218, R142, R218 ;  /* 0x000000da8eda7221 */ /* 0x000fc60000000000 */
[----:B------:R0:W-:Y:S01]  /*3df0*/  STL [R1+0x40], R214 ;  /* 0x000040d601007387 */ /* 0x0001e20000100800 */
[----:B------:R-:W-:-:S01]  /*3e00*/  FADD R219, R143, R219 ;  /* 0x000000db8fdb7221 */ /* 0x000fc20000000000 */
[----:B------:R-:W-:Y:S02]  /*3e10*/  FADD R220, R144, R220 ;  /* 0x000000dc90dc7221 */ /* 0x000fe40000000000 */
[----:B0-----:R1:W5:Y:S04]  /*3e20*/  LDL.LU R214, [R1+0xc0] ;  /* 0x0000c00001d67983 */ /* 0x0013680000300800 */
[----:B------:R0:W-:Y:S01]  /*3e30*/  STL [R1+0x44], R215 ;  /* 0x000044d701007387 */ /* 0x0001e20000100800 */
[----:B------:R-:W-:-:S01]  /*3e40*/  FADD R221, R145, R221 ;  /* 0x000000dd91dd7221 */ /* 0x000fc20000000000 */
[----:B------:R-:W-:-:S02]  /*3e50*/  FADD R222, R146, R222 ;  /* 0x000000de92de7221 */ /* 0x000fc40000000000 */
[----:B0-----:R1:W5:Y:S04]  /*3e60*/  LDL.LU R215, [R1+0xbc] ;  /* 0x0000bc0001d77983 */ /* 0x0013680000300800 */
[----:B------:R0:W-:Y:S01]  /*3e70*/  STL [R1+0x48], R216 ;  /* 0x000048d801007387 */ /* 0x0001e20000100800 */
[----:B------:R-:W-:-:S03]  /*3e80*/  FADD R223, R147, R223 ;  /* 0x000000df93df7221 */ /* 0x000fc60000000000 */
        /* <DEDUP_REMOVED lines=13> */
[----:B------:R0:W-:Y:S04]  /*3f60*/  STL [R1+0x5c], R221 ;  /* 0x00005cdd01007387 */ /* 0x0001e80000100800 */
        /* <DEDUP_REMOVED lines=12> */
[----:B0-----:R1:W5:Y:S01]  /*4030*/  LDL.LU R227, [R1+0x8c] ;  /* 0x00008c0001e37983 */ /* 0x0013620000300800 */
[----:B------:R-:W-:-:S05]  /*4040*/  UMOV UR6, URZ ;  /* 0x0000003f00067c82 */ /* 0x000fca0008000000 */
.L_x_29:
[----:B------:R-:W-:Y:S05]  /*4050*/  @!P2 BRA `(.L_x_30) ;  /* 0x000000000004a947 */ /* 0x000fea0003800000 */
[----:B------:R-:W-:Y:S01]  /*4060*/  BPT.TRAP 0x1 ;  /* 0x000000040000795c */ /* 0x000fe20000300000 */
.L_x_30:
[----:B-----5:R3:W-:Y:S04]  /*4070*/  STL [R1+0x8c], R0 ;  /* 0x00008c0001007387 */ /* 0x0207e80000100800 */
[----:B---3--:R-:W3:Y:S01]  /*4080*/  LDL R0, [R1+0x78] ;  /* 0x0000780001007983 */ /* 0x008ee20000100800 */
[----:B0-----:R-:W-:-:S05]  /*4090*/  IMAD.U32 R229, RZ, RZ, UR23 ;  /* 0x00000017ffe57e24 */ /* 0x001fca000f8e00ff */
[----:B------:R-:W-:-:S05]  /*40a0*/  @P0 LEA R229, R229, UR14, 0x3 ;  /* 0x0000000ee5e50c11 */ /* 0x000fca000f8e18ff */
[----:B------:R-:W-:Y:S01]  /*40b0*/  @P0 VIADD R229, R229, 0x48 ;  /* 0x00000048e5e50836 */ /* 0x000fe20000000000 */
[----:B------:R-:W-:-:S06]  /*40c0*/  UISETP.GT.U32.AND UP0, UPT, UR13, 0x1, UPT ;  /* 0x000000010d00788c */ /* 0x000fcc000bf04070 */
[----:B------:R-:W-:Y:S02]  /*40d0*/  PLOP3.LUT P1, PT, PT, PT, UP0, 0x80, 0x0 ;  /* 0x000000000000781c */ /* 0x000fe40003f2f008 */
[----:B---3--:R-:W-:Y:S02]  /*40e0*/  @P0 PRMT R229, R0, 0x654, R229 ;  /* 0x0000065400e50816 */ /* 0x008fe400000000e5 */
[----:B------:R0:W5:Y:S02]  /*40f0*/  LDL.LU R0, [R1+0x8c] ;  /* 0x00008c0001007983 */ /* 0x0001640000300800 */
[----:B------:R0:W-:Y:S07]  /*4100*/  @P0 SYNCS.ARRIVE.TRANS64.RED.A1T0 RZ, [R229+URZ], RZ ;  /* 0x000000ffe5ff09a7 */ /* 0x0001ee000810043f */
[----:B------:R-:W-:Y:S05]  /*4110*/  @P1 BRA `(.L_x_31) ;  /* 0x0000000000041947 */ /* 0x000fea0003800000 */
[----:B------:R-:W-:Y:S01]  /*4120*/  BPT.TRAP 0x1 ;  /* 0x000000040000795c */ /* 0x000fe20000300000 */
.L_x_31:
[----:B------:R-:W-:Y:S01]  /*4130*/  UIADD3 UR18, UR18, 0x1, URZ ;  /* 0x0000000112127890 */ /* 0x000fe2000fffe03f */
[C---:B------:R-:W-:Y:S01]  /*4140*/  ISETP.GT.AND P1, PT, R228.reuse, 0x1, PT ;  /* 0x00000001e400780c */ /* 0x040fe20003f24270 */
[----:B------:R-:W-:Y:S01]  /*4150*/  UIADD3 UR23, UR23, 0x1, URZ ;  /* 0x0000000117177890 */ /* 0x000fe2000fffe03f */
[----:B------:R-:W-:Y:S01]  /*4160*/  VIADD R228, R228, 0xffffffff ;  /* 0xffffffffe4e47836 */ /* 0x000fe20000000000 */
[----:B------:R-:W-:Y:S02]  /*4170*/  UISETP.NE.AND UP0, UPT, UR18, 0x9, UPT ;  /* 0x000000091200788c */ /* 0x000fe4000bf05270 */
[----:B------:R-:W-:Y:S02]  /*4180*/  UISETP.NE.AND UP1, UPT, UR23, 0x9, UPT ;  /* 0x000000091700788c */ /* 0x000fe4000bf25270 */
[----:B------:R-:W-:Y:S02]  /*4190*/  USEL UR8, URZ, 0x1, UP0 ;  /* 0x000000013f087887 */ /* 0x000fe40008000000 */
[----:B------:R-:W-:-:S02]  /*41a0*/  USEL UR18, UR18, URZ, UP0 ;  /* 0x0000003f12127287 */ /* 0x000fc40008000000 */
[----:B------:R-:W-:Y:S02]  /*41b0*/  USEL UR23, UR23, URZ, UP1 ;  /* 0x0000003f17177287 */ /* 0x000fe40008800000 */
[----:B------:R-:W-:Y:S01]  /*41c0*/  LOP3.LUT R227, R227, UR8, RZ, 0x3c, !PT ;  /* 0x00000008e3e37c12 */ /* 0x000fe2000f8e3cff */
[----:B------:R-:W-:Y:S01]  /*41d0*/  UMOV UR8, 0x1 ;  /* 0x0000000100087882 */ /* 0x000fe20000000000 */
[----:B------:R-:W-:Y:S08]  /*41e0*/  @P1 BRA `(.L_x_32) ;  /* 0xffffffec00781947 */ /* 0x000ff0000383ffff */
.L_x_24:
[----:B------:R-:W-:-:S04]  /*41f0*/  UISETP.NE.AND UP0, UPT, UR6, URZ, UPT ;  /* 0x0000003f0600728c */ /* 0x000fc8000bf05270 */
[----:B------:R-:W-:-:S06]  /*4200*/  USEL UR6, URZ, 0x1, !UP0 ;  /* 0x000000013f067887 */ /* 0x000fcc000c000000 */
[----:B------:R-:W-:-:S13]  /*4210*/  ISETP.NE.AND P1, PT, RZ, UR6, PT ;  /* 0x00000006ff007c0c */ /* 0x000fda000bf25270 */
[----:B------:R-:W-:Y:S05]  /*4220*/  @!P1 BRA `(.L_x_33) ;  /* 0x0000000c00dc9947 */ /* 0x000fea0003800000 */
[----:B------:R-:W3:Y:S04]  /*4230*/  LDL.LU R227, [R1+0x74] ;  /* 0x0000740001e37983 */ /* 0x000ee80000300800 */
[----:B---3--:R3:W-:Y:S04]  /*4240*/  STL [R1+0x8c], R227 ;  /* 0x00008ce301007387 */ /* 0x0087e80000100800 */
[----:B---3--:R-:W3:Y:S04]  /*4250*/  LDL.LU R227, [R1+0x70] ;  /* 0x0000700001e37983 */ /* 0x008ee80000300800 */
        /* <DEDUP_REMOVED lines=55> */
[----:B---3--:R-:W3:Y:S01]  /*45d0*/  LDL.LU R227, [R1] ;  /* 0x0000000001e37983 */ /* 0x008ee20000300800 */
[----:B------:R-:W-:-:S02]  /*45e0*/  WARPGROUP.DEPBAR.LE gsb0, 0x0 ;  /* 0x00008000000079c5 */ /* 0x000fc40000010000 */
[----:B------:R-:W-:Y:S01]  /*45f0*/  FADD R226, R24, R226 ;  /* 0x000000e218e27221 */ /* 0x000fe20000000000 */
        /* <DEDUP_REMOVED lines=96> */
[----:B-----5:R-:W-:Y:S01]  /*4c00*/  FADD R0, R121, R0 ;  /* 0x0000000079007221 */ /* 0x020fe20000000000 */
[----:B---3--:R-:W-:-:S05]  /*4c10*/  FADD R227, R122, R227 ;  /* 0x000000e37ae37221 */ /* 0x008fca0000000000 */
[----:B------:R3:W-:Y:S04]  /*4c20*/  STL [R1], R227 ;  /* 0x000000e301007387 */ /* 0x0007e80000100800 */
[----:B---3--:R-:W3:Y:S02]  /*4c30*/  LDL.LU R227, [R1+0xfc] ;  /* 0x0000fc0001e37983 */ /* 0x008ee40000300800 */
[----:B---3--:R-:W-:-:S05]  /*4c40*/  FADD R227, R123, R227 ;  /* 0x000000e37be37221 */ /* 0x008fca0000000000 */
[----:B------:R3:W-:Y:S04]  /*4c50*/  STL [R1+0x4], R227 ;  /* 0x000004e301007387 */ /* 0x0007e80000100800 */
        /* <DEDUP_REMOVED lines=83> */
[----:B------:R3:W-:Y:S02]  /*5190*/  STL [R1+0x74], R227 ;  /* 0x000074e301007387 */ /* 0x0007e40000100800 */
.L_x_33:
[----:B------:R-:W-:Y:S02]  /*51a0*/  WARPGROUP.DEPBAR.LE gsb0, 0x0 ;  /* 0x00008000000079c5 */ /* 0x000fe40000010000 */
[----:B------:R-:W4:Y:S02]  /*51b0*/  LDC R24, c[0x0][0x28c] ;  /* 0x0000a300ff187b82 */ /* 0x000f240000000800 */
[----:B----4-:R-:W-:-:S13]  /*51c0*/  ISETP.GE.AND P1, PT, R24, 0x1, PT ;  /* 0x000000011800780c */ /* 0x010fda0003f26270 */
[----:B------:R-:W-:Y:S05]  /*51d0*/  @!P1 BRA `(.L_x_34) ;  /* 0x00000000005c9947 */ /* 0x000fea0003800000 */
[----:B------:R-:W-:-:S06]  /*51e0*/  UISETP.NE.AND UP0, UPT, UR21, 0x3, UPT ;  /* 0x000000031500788c */ /* 0x000fcc000bf05270 */
[----:B------:R-:W-:-:S13]  /*51f0*/  PLOP3.LUT P1, PT, PT, PT, UP0, 0x80, 0x0 ;  /* 0x000000000000781c */ /* 0x000fda0003f2f008 */
[----:B------:R-:W-:Y:S05]  /*5200*/  @!P1 BRA `(.L_x_35) ;  /* 0x0000000000049947 */ /* 0x000fea0003800000 */
[----:B------:R-:W-:Y:S01]  /*5210*/  BPT.TRAP 0x1 ;  /* 0x000000040000795c */ /* 0x000fe20000300000 */
.L_x_35:
[----:B------:R-:W-:Y:S04]  /*5220*/  BSSY B0, `(.L_x_36) ;  /* 0x000000e000007945 */ /* 0x000fe80003800000 */
[----:B------:R-:W-:Y:S05]  /*5230*/  @!P0 BRA `(.L_x_37) ;  /* 0x0000000000308947 */ /* 0x000fea0003800000 */
[----:B---3--:R-:W3:Y:S01]  /*5240*/  LDL R227, [R1+0x78] ;  /* 0x0000780001e37983 */ /* 0x008ee20000100800 */
[----:B------:R-:W-:-:S04]  /*5250*/  UISETP.LT.AND UP0, UPT, UR12, 0x1, UPT ;  /* 0x000000010c00788c */ /* 0x000fc8000bf01270 */
[----:B------:R-:W-:-:S04]  /*5260*/  USEL UR8, UR12, 0x1, UP0 ;  /* 0x000000010c087887 */ /* 0x000fc80008000000 */
[----:B------:R-:W-:-:S04]  /*5270*/  UIADD3 UR8, UR5, UR12, -UR8 ;  /* 0x0000000c05087290 */ /* 0x000fc8000fffe808 */
[----:B------:R-:W-:-:S04]  /*5280*/  UIMAD.WIDE.U32 UR6, UR8, 0x38e38e39, URZ ;  /* 0x38e38e39080678a5 */ /* 0x000fc8000f8e003f */
[----:B------:R-:W-:-:S04]  /*5290*/  USHF.R.U32.HI UR6, URZ, 0x1, UR7 ;  /* 0x000000013f067899 */ /* 0x000fc80008011607 */
[----:B------:R-:W-:-:S04]  /*52a0*/  UIMAD UR8, UR6, -0x9, UR8 ;  /* 0xfffffff7060878a4 */ /* 0x000fc8000f8e0208 */
[----:B------:R-:W-:-:S04]  /*52b0*/  ULEA UR8, UR8, UR14, 0x3 ;  /* 0x0000000e08087291 */ /* 0x000fc8000f8e183f */
[----:B------:R-:W-:-:S06]  /*52c0*/  UIADD3 UR8, UR8, 0x48, URZ ;  /* 0x0000004808087890 */ /* 0x000fcc000fffe03f */
[----:B------:R-:W-:-:S05]  /*52d0*/  IMAD.U32 R24, RZ, RZ, UR8 ;  /* 0x00000008ff187e24 */ /* 0x000fca000f8e00ff */
[----:B---3--:R-:W-:-:S04]  /*52e0*/  PRMT R24, R227, 0x654, R24 ;  /* 0x00000654e3187816 */ /* 0x008fc80000000018 */
[----:B------:R4:W-:Y:S03]  /*52f0*/  SYNCS.ARRIVE.TRANS64.RED.A1T0 RZ, [R24+URZ], RZ ;  /* 0x000000ff18ff79a7 */ /* 0x0009e6000810043f */
.L_x_37:
[----:B------:R-:W-:Y:S05]  /*5300*/  BSYNC B0 ;  /* 0x0000000000007941 */ /* 0x000fea0003800000 */
.L_x_36:
[----:B------:R-:W-:-:S06]  /*5310*/  UISETP.GT.U32.AND UP0, UPT, UR13, 0x1, UPT ;  /* 0x000000010d00788c */ /* 0x000fcc000bf04070 */
[----:B------:R-:W-:-:S13]  /*5320*/  PLOP3.LUT P1, PT, PT, PT, UP0, 0x80, 0x0 ;  /* 0x000000000000781c */ /* 0x000fda0003f2f008 */
[----:B------:R-:W-:Y:S05]  /*5330*/  @P1 BRA `(.L_x_34) ;  /* 0x0000000000041947 */ /* 0x000fea0003800000 */
[----:B------:R-:W-:Y:S01]  /*5340*/  BPT.TRAP 0x1 ;  /* 0x000000040000795c */ /* 0x000fe20000300000 */
.L_x_34:
[----:B------:R0:W-:Y:S01]  /*5350*/  STL [R1+0x90], R2 ;  /* 0x0000900201007387 */ /* 0x0001e20000100800 */
[----:B------:R-:W1:Y:S01]  /*5360*/  LDC R28, c[0x0][0x288] ;  /* 0x0000a200ff1c7b82 */ /* 0x000e620000000800 */
[----:B------:R-:W-:Y:S02]  /*5370*/  UIADD3 UR9, UR12, UR5, URZ ;  /* 0x000000050c097290 */ /* 0x000fe4000fffe03f */
[----:B-----5:R2:W-:Y:S01]  /*5380*/  STL [R1+0x8c], R0 ;  /* 0x00008c0001007387 */ /* 0x0205e20000100800 */
[----:B------:R-:W-:Y:S01]  /*5390*/  USHF.R.S32.HI UR10, URZ, 0x1f, UR22 ;  /* 0x0000001f3f0a7899 */ /* 0x000fe20008011416 */
[----:B------:R-:W-:Y:S01]  /*53a0*/  ULDC.64 UR14, c[0x0][0x5d0] ;  /* 0x00017400000e7ab9 */ /* 0x000fe20000000a00 */
[----:B------:R-:W-:Y:S01]  /*53b0*/  ULDC UR11, c[0x0][0x284] ;  /* 0x0000a100000b7ab9 */ /* 0x000fe20000000800 */
[----:B0-----:R-:W4:Y:S01]  /*53c0*/  S2R R2, SR_TID.X ;  /* 0x0000000000027919 */ /* 0x001f220000002100 */
[----:B--2---:R-:W2:Y:S04]  /*53d0*/  LDL.LU R0, [R1+0x84] ;  /* 0x0000840001007983 */ /* 0x004ea80000300800 */
[----:B---3--:R-:W3:Y:S01]  /*53e0*/  LDL.LU R227, [R1+0x88] ;  /* 0x0000880001e37983 */ /* 0x008ee20000300800 */
[----:B------:R-:W-:-:S02]  /*53f0*/  UISETP.GT.U32.AND UP0, UPT, UR9, 0x8, UPT ;  /* 0x000000080900788c */ /* 0x000fc4000bf04070 */
[----:B------:R-:W-:Y:S01]  /*5400*/  UISETP.GE.U32.AND UP1, UPT, UR12, 0x9, UPT ;  /* 0x000000090c00788c */ /* 0x000fe2000bf26070 */
[--C-:B----4-:R-:W-:Y:S02]  /*5410*/  SHF.R.U32.HI R24, RZ, 0x2, R2.reuse ;  /* 0x00000002ff187819 */ /* 0x110fe40000011602 */
[----:B------:R-:W-:Y:S02]  /*5420*/  LOP3.LUT R26, R2, 0x60, RZ, 0xc0, !PT ;  /* 0x00000060021a7812 */ /* 0x000fe400078ec0ff */
[----:B------:R-:W-:Y:S02]  /*5430*/  SHF.R.U32.HI R27, RZ, 0x7, R2 ;  /* 0x00000007ff1b7819 */ /* 0x000fe40000011602 */
[----:B------:R-:W-:Y:S02]  /*5440*/  LOP3.LUT R25, R24, 0x7, RZ, 0xc0, !PT ;  /* 0x0000000718197812 */ /* 0x000fe400078ec0ff */
[----:B------:R-:W-:Y:S02]  /*5450*/  SHF.R.U32.HI R26, RZ, 0x1, R26 ;  /* 0x00000001ff1a7819 */ /* 0x000fe4000001161a */
[----:B------:R-:W-:-:S02]  /*5460*/  LOP3.LUT R24, R27, 0x1, RZ, 0xc0, !PT ;  /* 0x000000011b187812 */ /* 0x000fc400078ec0ff */
[----:B------:R-:W-:-:S03]  /*5470*/  IADD3 R29, RZ, -R26, -R25 ;  /* 0x8000001aff1d7210 */ /* 0x000fc60007ffe819 */
[C---:B------:R-:W-:Y:S02]  /*5480*/  IMAD.SHL.U32 R30, R24.reuse, 0x40, RZ ;  /* 0x00000040181e7824 */ /* 0x040fe400078e00ff */
[----:B------:R-:W-:Y:S02]  /*5490*/  IMAD R29, R24, -0x40, R29 ;  /* 0xffffffc0181d7824 */ /* 0x000fe400078e021d */
[----:B------:R-:W-:Y:S02]  /*54a0*/  IMAD.SHL.U32 R24, R2, 0x2, RZ ;  /* 0x0000000202187824 */ /* 0x000fe400078e00ff */
[----:B--2---:R-:W-:-:S03]  /*54b0*/  IMAD.SHL.U32 R35, R0, 0x100, RZ ;  /* 0x0000010000237824 */ /* 0x004fc600078e00ff */
[----:B------:R-:W-:Y:S02]  /*54c0*/  LOP3.LUT R32, R24, 0x6, RZ, 0xc0, !PT ;  /* 0x0000000618207812 */ /* 0x000fe400078ec0ff */
[----:B------:R-:W-:Y:S02]  /*54d0*/  LOP3.LUT R24, R2, 0x3, RZ, 0xc0, !PT ;  /* 0x0000000302187812 */ /* 0x000fe400078ec0ff */
[----:B------:R0:W5:Y:S01]  /*54e0*/  LDL.LU R2, [R1+0x90] ;  /* 0x0000900001027983 */ /* 0x0001620000300800 */
[----:B------:R-:W-:Y:S01]  /*54f0*/  PRMT R32, R32, 0x6540, R0 ;  /* 0x0000654020207816 */ /* 0x000fe20000000000 */
[----:B------:R-:W-:Y:S01]  /*5500*/  UIMAD UR5, UR10, UR14, URZ ;  /* 0x0000000e0a0572a4 */ /* 0x000fe2000f8e023f */
[----:B------:R-:W-:Y:S01]  /*5510*/  LOP3.LUT R27, R30, 0x40, R25, 0xe2, !PT ;  /* 0x000000401e1b7812 */ /* 0x000fe200078ee219 */
[----:B------:R0:W5:Y:S01]  /*5520*/  LDL.LU R0, [R1+0x8c] ;  /* 0x00008c0001007983 */ /* 0x0001620000300800 */
[----:B-1----:R-:W-:Y:S01]  /*5530*/  IMAD R34, R24, -0x2, R28 ;  /* 0xfffffffe18227824 */ /* 0x002fe200078e021c */
[----:B------:R-:W-:Y:S01]  /*5540*/  ISETP.GE.AND P1, PT, R35, R28, PT ;  /* 0x0000001c2300720c */ /* 0x000fe20003f26270 */
[----:B---3--:R-:W-:Y:S01]  /*5550*/  IMAD.SHL.U32 R28, R227, 0x80, RZ ;  /* 0x00000080e31c7824 */ /* 0x008fe200078e00ff */
[----:B------:R-:W-:Y:S01]  /*5560*/  UISETP.LT.U32.AND UP0, UPT, UR12, 0x9, UP0 ;  /* 0x000000090c00788c */ /* 0x000fe20008701070 */
[----:B------:R-:W-:-:S03]  /*5570*/  SHF.R.S32.HI R33, RZ, 0x1f, R32 ;  /* 0x0000001fff217819 */ /* 0x000fc60000011420 */
[C---:B------:R-:W-:Y:S01]  /*5580*/  ISETP.GE.OR P1, PT, R28.reuse, UR11, P1 ;  /* 0x0000000b1c007c0c */ /* 0x040fe20008f26670 */
[----:B------:R-:W-:Y:S01]  /*5590*/  UIMAD UR8, UR22, UR15, UR5 ;  /* 0x0000000f160872a4 */ /* 0x000fe2000f8e0205 */
[----:B------:R-:W-:Y:S01]  /*55a0*/  IMAD.U32 R25, RZ, RZ, UR14 ;  /* 0x0000000eff197e24 */ /* 0x000fe2000f8e00ff */
[----:B------:R-:W-:Y:S02]  /*55b0*/  UIMAD.WIDE.U32 UR6, UR9, 0x38e38e39, URZ ;  /* 0x38e38e39090678a5 */ /* 0x000fe4000f8e003f */
[----:B------:R-:W-:Y:S01]  /*55c0*/  USEL UR5, URZ, 0x1, !UP0 ;  /* 0x000000013f057887 */ /* 0x000fe2000c000000 */
[----:B------:R-:W-:Y:S01]  /*55d0*/  IMAD.WIDE.U32 R24, R25, UR22, R32 ;  /* 0x0000001619187c25 */ /* 0x000fe2000f8e0020 */
[----:B------:R-:W-:Y:S02]  /*55e0*/  USHF.R.U32.HI UR6, URZ, 0x1, UR7 ;  /* 0x000000013f067899 */ /* 0x000fe40008011607 */
[----:B------:R-:W-:Y:S01]  /*55f0*/  ULOP3.LUT UR4, UR4, UR5, URZ, 0x3c, !UPT ;  /* 0x0000000504047292 */ /* 0x000fe2000f8e3c3f */
[----:B------:R-:W-:Y:S01]  /*5600*/  IMAD.WIDE R30, R227, 0x80, RZ ;  /* 0x00000080e31e7825 */ /* 0x000fe200078e02ff */
[----:B------:R-:W-:Y:S01]  /*5610*/  UIMAD UR5, UR6, -0x9, UR9 ;  /* 0xfffffff7060578a4 */ /* 0x000fe2000f8e0209 */
[----:B------:R-:W-:Y:S01]  /*5620*/  IADD3 R38, -R28, UR11, R29 ;  /* 0x0000000b1c267c10 */ /* 0x000fe2000fffe11d */
[----:B------:R-:W-:Y:S01]  /*5630*/  @UP1 ULOP3.LUT UR4, UR4, 0x1, UR6, 0x78, !UPT ;  /* 0x0000000104041892 */ /* 0x000fe2000f8e7806 */
[----:B------:R-:W-:Y:S01]  /*5640*/  VIADD R25, R25, UR8 ;  /* 0x0000000819197c36 */ /* 0x000fe20008000000 */
[----:B------:R-:W-:Y:S01]  /*5650*/  LOP3.LUT R39, R30, R27, R26, 0xfe, !PT ;  /* 0x0000001b1e277212 */ /* 0x000fe200078efe1a */
[----:B------:R-:W-:-:S02]  /*5660*/  IMAD.IADD R35, R34, 0x1, -R35 ;  /* 0x0000000122237824 */ /* 0x000fc400078e0a23 */
[----:B------:R-:W-:Y:S01]  /*5670*/  IMAD.MOV.U32 R34, RZ, RZ, -0x1 ;  /* 0xffffffffff227424 */ /* 0x000fe200078e00ff */
[----:B0-----:R-:W-:Y:S06]  /*5680*/  @P1 BRA `(.L_x_38) ;  /* 0x0000008c00981947 */ /* 0x001fec0003800000 */
[----:B------:R-:W0:Y:S01]  /*5690*/  LDC.64 R28, c[0x0][0x5c8] ;  /* 0x00017200ff1c7b82 */ /* 0x000e220000000a00 */
[----:B------:R-:W-:Y:S01]  /*56a0*/  ULDC.64 UR6, c[0x0][0x5c0] ;  /* 0x0001700000067ab9 */ /* 0x000fe20000000a00 */
[----:B------:R-:W-:Y:S01]  /*56b0*/  BSSY B0, `(.L_x_38) ;  /* 0x00008e3000007945 */ /* 0x000fe20003800000 */
[-C--:B0-----:R-:W-:Y:S02]  /*56c0*/  IMAD R26, R31, R28.reuse, RZ ;  /* 0x0000001c1f1a7224 */ /* 0x081fe400078e02ff */
[----:B------:R-:W-:-:S04]  /*56d0*/  IMAD.WIDE.U32 R24, R39, R28, R24 ;  /* 0x0000001c27187225 */ /* 0x000fc800078e0018 */
[----:B------:R-:W-:Y:S01]  /*56e0*/  IMAD R27, R39, R29, R26 ;  /* 0x0000001d271b7224 */ /* 0x000fe200078e021a */
[----:B------:R-:W-:Y:S02]  /*56f0*/  LEA R26, P1, R28, R24, 0x3 ;  /* 0x000000181c1a7211 */ /* 0x000fe400078218ff */
[----:B------:R-:W-:Y:S01]  /*5700*/  IADD3 R24, P2, R24, UR6, RZ ;  /* 0x0000000618187c10 */ /* 0x000fe2000ff5e0ff */
[----:B------:R-:W-:Y:S01]  /*5710*/  IMAD.IADD R27, R25, 0x1, R27 ;  /* 0x00000001191b7824 */ /* 0x000fe200078e021b */
[----:B------:R-:W-:-:S04]  /*5720*/  IADD3 R26, P4, R26, UR6, RZ ;  /* 0x000000061a1a7c10 */ /* 0x000fc8000ff9e0ff */
[----:B------:R-:W-:Y:S02]  /*5730*/  LEA.HI.X R28, R28, R27, R29, 0x3, P1 ;  /* 0x0000001b1c1c7211 */ /* 0x000fe400008f1c1d */
[----:B------:R-:W-:Y:S02]  /*5740*/  FSETP.NEU.AND P1, PT, RZ, UR19, PT ;  /* 0x00000013ff007c0b */ /* 0x000fe4000bf2d000 */
[----:B------:R-:W-:Y:S02]  /*5750*/  IADD3.X R25, R27, UR7, RZ, P2, !PT ;  /* 0x000000071b197c10 */ /* 0x000fe400097fe4ff */
[----:B------:R-:W-:-:S09]  /*5760*/  IADD3.X R27, R28, UR7, RZ, P4, !PT ;  /* 0x000000071c1b7c10 */ /* 0x000fd2000a7fe4ff */
[----:B------:R-:W-:Y:S05]  /*5770*/  @!P1 BRA `(.L_x_39) ;  /* 0x0000006800d89947 */ /* 0x000fea0003800000 */
[----:B------:R-:W-:Y:S01]  /*5780*/  ULDC.64 UR8, c[0x0][0x5b8] ;  /* 0x00016e0000087ab9 */ /* 0x000fe20000000a00 */
[----:B------:R-:W-:Y:S01]  /*5790*/  ISETP.GE.AND P1, PT, R38, 0x1, PT ;  /* 0x000000012600780c */ /* 0x000fe20003f26270 */
[----:B------:R-:W-:Y:S02]  /*57a0*/  UIMAD UR6, UR10, UR8, URZ ;  /* 0x000000080a0672a4 */ /* 0x000fe4000f8e023f */
[----:B------:R-:W-:Y:S01]  /*57b0*/  IMAD.U32 R29, RZ, RZ, UR8 ;  /* 0x00000008ff1d7e24 */ /* 0x000fe2000f8e00ff */
[----:B------:R-:W-:Y:S01]  /*57c0*/  BSSY B1, `(.L_x_40) ;  /* 0x000000f000017945 */ /* 0x000fe20003800000 */
[----:B------:R-:W-:Y:S01]  /*57d0*/  ISETP.LT.OR P5, PT, R35, 0x1, !P1 ;  /* 0x000000012300780c */ /* 0x000fe20004fa1670 */
[----:B------:R-:W-:Y:S02]  /*57e0*/  UIMAD UR6, UR22, UR9, UR6 ;  /* 0x00000009160672a4 */ /* 0x000fe4000f8e0206 */
[----:B------:R-:W-:Y:S01]  /*57f0*/  IMAD.WIDE.U32 R32, R29, UR22, R32 ;  /* 0x000000161d207c25 */ /* 0x000fe2000f8e0020 */
[----:B------:R-:W-:-:S03]  /*5800*/  ULDC.64 UR8, c[0x0][0x5a8] ;  /* 0x00016a0000087ab9 */ /* 0x000fc60000000a00 */
[----:B------:R-:W-:Y:S01]  /*5810*/  VIADD R33, R33, UR6 ;  /* 0x0000000621217c36 */ /* 0x000fe20008000000 */
[----:B------:R-:W-:Y:S02]  /*5820*/  ULDC.64 UR6, c[0x0][0x5b0] ;  /* 0x00016c0000067ab9 */ /* 0x000fe40000000a00 */
[----:B------:R-:W-:Y:S02]  /*5830*/  IMAD R36, R31, UR6, RZ ;  /* 0x000000061f247c24 */ /* 0x000fe4000f8e02ff */
[----:B------:R-:W-:-:S04]  /*5840*/  IMAD.WIDE.U32 R28, R39, UR6, R32 ;  /* 0x00000006271c7c25 */ /* 0x000fc8000f8e0020 */
[--C-:B------:R-:W-:Y:S01]  /*5850*/  IMAD R37, R39, UR7, R36.reuse ;  /* 0x0000000727257c24 */ /* 0x100fe2000f8e0224 */
[----:B------:R-:W-:Y:S02]  /*5860*/  IADD3 R28, P2, R28, UR8, RZ ;  /* 0x000000081c1c7c10 */ /* 0x000fe4000ff5e0ff */
[----:B------:R-:W-:Y:S02]  /*5870*/  PRMT R36, RZ, 0x7610, R36 ;  /* 0x00007610ff247816 */ /* 0x000fe40000000024 */
[----:B------:R-:W-:Y:S01]  /*5880*/  IADD3.X R29, R29, UR9, R37, P2, !PT ;  /* 0x000000091d1d7c10 */ /* 0x000fe200097fe425 */
[----:B------:R-:W-:Y:S08]  /*5890*/  @P5 BRA `(.L_x_41) ;  /* 0x0000000000045947 */ /* 0x000ff00003800000 */
[----:B------:R0:W5:Y:S02]  /*58a0*/  LDG.E.U8 R36, desc[UR16][R28.64] ;  /* 0x000000101c247981 */ /* 0x000164000c1e1100 */
.L_x_41:
[----:B------:R-:W-:Y:S05]  /*58b0*/  BSYNC B1 ;  /* 0x0000000000017941 */ /* 0x000fea0003800000 */
.L_x_40:
[----:B-----5:R-:W-:Y:S01]  /*58c0*/  LOP3.LUT R36, R36, 0xff, RZ, 0xc0, !PT ;  /* 0x000000ff24247812 */ /* 0x020fe200078ec0ff */
[----:B------:R-:W-:Y:S01]  /*58d0*/  BSSY B1, `(.L_x_42) ;  /* 0x000000b000017945 */ /* 0x000fe20003800000 */
[----:B------:R-:W-:Y:S02]  /*58e0*/  ISETP.LT.OR P4, PT, R35, 0x2, !P1 ;  /* 0x000000022300780c */ /* 0x000fe40004f81670 */
[----:B------:R-:W-:-:S05]  /*58f0*/  F2FP.F16.E5M2.UNPACK_B R36, R36 ;  /* 0x00000024ff24723e */ /* 0x000fca00020004ff */
[----:B------:R-:W-:-:S05]  /*5900*/  HADD2.F32 R36, -RZ, R36.H0_H0 ;  /* 0x20000024ff247230 */ /* 0x000fca0000004100 */
[----:B------:R-:W-:Y:S01]  /*5910*/  FMUL R37, R36, UR19 ;  /* 0x0000001324257c20 */ /* 0x000fe20008400000 */
[----:B------:R-:W-:-:S03]  /*5920*/  PRMT R36, RZ, 0x7610, R36 ;  /* 0x00007610ff247816 */ /* 0x000fc60000000024 */
[----:B------:R-:W-:-:S05]  /*5930*/  FFMA R37, R226, UR20, R37 ;  /* 0x00000014e2257c23 */ /* 0x000fca0008000025 */
[----:B------:R-:W-:-:S05]  /*5940*/  F2FP.SATFINITE.E5M2.F32.PACK_AB_MERGE_C R37, RZ, R37, RZ ;  /* 0x00000025ff25723e */ /* 0x000fca00048060ff */
[----:B------:R1:W-:Y:S01]  /*5950*/  @!P5 STG.E.U8 desc[UR16][R24.64], R37 ;  /* 0x000000251800d986 */ /* 0x0003e2000c101110 */
[----:B------:R-:W-:Y:S05]  /*5960*/  @P4 BRA `(.L_x_43) ;  /* 0x0000000000044947 */ /* 0x000fea0003800000 */
[----:B------:R2:W5:Y:S02]  /*5970*/  LDG.E.U8 R36, desc[UR16][R28.64+0x1] ;  /* 0x000001101c247981 */ /* 0x000564000c1e1100 */
.L_x_43:
[----:B------:R-:W-:Y:S05]  /*5980*/  BSYNC B1 ;  /* 0x0000000000017941 */ /* 0x000fea0003800000 */
.L_x_42:
[----:B-----5:R-:W-:Y:S01]  /*5990*/  LOP3.LUT R36, R36, 0xff, RZ, 0xc0, !PT ;  /* 0x000000ff24247812 */ /* 0x020fe200078ec0ff */
[----:B------:R-:W-:Y:S01]  /*59a0*/  BSSY B1, `(.L_x_44) ;  /* 0x0000013000017945 */ /* 0x000fe20003800000 */
[----:B-1----:R-:W-:Y:S02]  /*59b0*/  IADD3 R37, P2, R39, 0x8, RZ ;  /* 0x0000000827257810 */ /* 0x002fe40007f5e0ff */
[----:B------:R-:W-:-:S03]  /*59c0*/  F2FP.F16.E5M2.UNPACK_B R36, R36 ;  /* 0x00000024ff24723e */ /* 0x000fc600020004ff */
[----:B------:R-:W-:Y:S01]  /*59d0*/  IMAD.X R30, RZ, RZ, R31, P2 ;  /* 0x000000ffff1e7224 */ /* 0x000fe200010e061f */
[----:B------:R-:W-:Y:S01]  /*59e0*/  ISETP.GE.AND P2, PT, R38, 0x9, PT ;  /* 0x000000092600780c */ /* 0x000fe20003f46270 */
[----:B------:R-:W-:Y:S02]  /*59f0*/  HADD2.F32 R36, -RZ, R36.H0_H0 ;  /* 0x20000024ff247230 */ /* 0x000fe40000004100 */
[----:B------:R-:W-:Y:S01]  /*5a00*/  IMAD R30, R30, UR6, RZ ;  /* 0x000000061e1e7c24 */ /* 0x000fe2000f8e02ff */
[----:B------:R-:W-:Y:S01]  /*5a10*/  ISETP.LT.OR P5, PT, R35, 0x1, !P2 ;  /* 0x000000012300780c */ /* 0x000fe200057a1670 */
[----:B------:R-:W-:-:S04]  /*5a20*/  IMAD.WIDE.U32 R32, R37, UR6, R32 ;  /* 0x0000000625207c25 */ /* 0x000fc8000f8e0020 */
[----:B------:R-:W-:Y:S01]  /*5a30*/  FMUL R36, R36, UR19 ;  /* 0x0000001324247c20 */ /* 0x000fe20008400000 */
[----:B------:R-:W-:-:S03]  /*5a40*/  IMAD R37, R37, UR7, R30 ;  /* 0x0000000725257c24 */ /* 0x000fc6000f8e021e */
[----:B------:R-:W-:Y:S01]  /*5a50*/  FFMA R36, R225, UR20, R36 ;  /* 0x00000014e1247c23 */ /* 0x000fe20008000024 */
[----:B------:R-:W-:Y:S02]  /*5a60*/  IADD3 R30, P6, R32, UR8, RZ ;  /* 0x00000008201e7c10 */ /* 0x000fe4000ffde0ff */
[----:B------:R-:W-:Y:S02]  /*5a70*/  PRMT R32, RZ, 0x7610, R32 ;  /* 0x00007610ff207816 */ /* 0x000fe40000000020 */
[----:B------:R-:W-:Y:S02]  /*5a80*/  F2FP.SATFINITE.E5M2.F32.PACK_AB_MERGE_C R39, RZ, R36, RZ ;  /* 0x00000024ff27723e */ /* 0x000fe400048060ff */
[----:B------:R-:W-:-:S03]  /*5a90*/  IADD3.X R31, R33, UR9, R37, P6, !PT ;  /* 0x00000009211f7c10 */ /* 0x000fc6000b7fe425 */
[----:B------:R1:W-:Y:S01]  /*5aa0*/  @!P4 STG.E.U8 desc[UR16][R24.64+0x1], R39 ;  /* 0x000001271800c986 */ /* 0x0003e2000c101110 */
[----:B------:R-:W-:Y:S05]  /*5ab0*/  @P5 BRA `(.L_x_45) ;  /* 0x0000000000045947 */ /* 0x000fea0003800000 */
[----:B------:R3:W5:Y:S02]  /*5ac0*/  LDG.E.U8 R32, desc[UR16][R30.64] ;  /* 0x000000101e207981 */ /* 0x000764000c1e1100 */
.L_x_45:
[----:B------:R-:W-:Y:S05]  /*5ad0*/  BSYNC B1 ;  /* 0x0000000000017941 */ /* 0x000fea0003800000 */
.L_x_44:
        /* <DEDUP_REMOVED lines=12> */
.L_x_47:
[----:B------:R-:W-:Y:S05]  /*5ba0*/  BSYNC B1 ;  /* 0x0000000000017941 */ /* 0x000fea0003800000 */
.L_x_46:
[----:B-----5:R-:W-:Y:S01]  /*5bb0*/  LOP3.LUT R32, R32, 0xff, RZ, 0xc0, !PT ;  /* 0x000000ff20207812 */ /* 0x020fe200078ec0ff */
[----:B------:R-:W-:Y:S01]  /*5bc0*/  BSSY B1, `(.L_x_48) ;  /* 0x000000b000017945 */ /* 0x000fe20003800000 */
[----:B------:R-:W-:Y:S02]  /*5bd0*/  ISETP.LT.OR P5, PT, R35, 0x9, !P1 ;  /* 0x000000092300780c */ /* 0x000fe40004fa1670 */
[----:B------:R-:W-:-:S05]  /*5be0*/  F2FP.F16.E5M2.UNPACK_B R32, R32 ;  /* 0x00000020ff20723e */ /* 0x000fca00020004ff */
[----:B------:R-:W-:-:S05]  /*5bf0*/  HADD2.F32 R32, -RZ, R32.H0_H0 ;  /* 0x20000020ff207230 */ /* 0x000fca0000004100 */
[----:B------:R-:W-:-:S04]  /*5c00*/  FMUL R32, R32, UR19 ;  /* 0x0000001320207c20 */ /* 0x000fc80008400000 */
[----:B------:R-:W-:-:S05]  /*5c10*/  FFMA R32, R223, UR20, R32 ;  /* 0x00000014df207c23 */ /* 0x000fca0008000020 */
[----:B----4-:R-:W-:Y:S02]  /*5c20*/  F2FP.SATFINITE.E5M2.F32.PACK_AB_MERGE_C R33, RZ, R32, RZ ;  /* 0x00000020ff21723e */ /* 0x010fe400048060ff */
[----:B------:R-:W-:-:S03]  /*5c30*/  PRMT R32, RZ, 0x7610, R32 ;  /* 0x00007610ff207816 */ /* 0x000fc60000000020 */
[----:B------:R4:W-:Y:S01]  /*5c40*/  @!P4 STG.E.U8 desc[UR16][R26.64+0x1], R33 ;  /* 0x000001211a00c986 */ /* 0x0009e2000c101110 */
[----:B------:R-:W-:Y:S05]  /*5c50*/  @P5 BRA `(.L_x_49) ;  /* 0x0000000000045947 */ /* 0x000fea0003800000 */
[----:B------:R0:W5:Y:S02]  /*5c60*/  LDG.E.U8 R32, desc[UR16][R28.64+0x8] ;  /* 0x000008101c207981 */ /* 0x000164000c1e1100 */
.L_x_49:
[----:B------:R-:W-:Y:S05]  /*5c70*/  BSYNC B1 ;  /* 0x0000000000017941 */ /* 0x000fea0003800000 */
.L_x_48:
[----:B-----5:R-:W-:Y:S01]  /*5c80*/  LOP3.LUT R32, R32, 0xff, RZ, 0xc0, !PT ;  /* 0x000000ff20207812 */ /* 0x020fe200078ec0ff */
[----:B------:R-:W-:Y:S01]  /*5c90*/  BSSY B1, `(.L_x_50) ;  /* 0x000000b000017945 */ /* 0x000fe20003800000 */
[----:B------:R-:W-:Y:S02]  /*5ca0*/  ISETP.LT.OR P4, PT, R35, 0xa, !P1 ;  /* 0x0000000a2300780c */ /* 0x000fe40004f81670 */
[----:B------:R-:W-:-:S05]  /*5cb0*/  F2FP.F16.E5M2.UNPACK_B R32, R32 ;  /* 0x00000020ff20723e */ /* 0x000fca00020004ff */
[----:B------:R-:W-:-:S05]  /*5cc0*/  HADD2.F32 R32, -RZ, R32.H0_H0 ;  /* 0x20000020ff207230 */ /* 0x000fca0000004100 */
[----:B----4-:R-:W-:Y:S01]  /*5cd0*/  FMUL R33, R32, UR19 ;  /* 0x0000001320217c20 */ /* 0x010fe20008400000 */
[----:B------:R-:W-:-:S03]  /*5ce0*/  PRMT R32, RZ, 0x7610, R32 ;  /* 0x00007610ff207816 */ /* 0x000fc60000000020 */
[----:B------:R-:W-:-:S05]  /*5cf0*/  FFMA R33, R222, UR20, R33 ;  /* 0x00000014de217c23 */ /* 0x000fca0008000021 */
[----:B------:R-:W-:-:S05]  /*5d00*/  F2FP.SATFINITE.E5M2.F32.PACK_AB_MERGE_C R33, RZ, R33, RZ ;  /* 0x00000021ff21723e */ /* 0x000fca00048060ff */
[----:B------:R4:W-:Y:S01]  /*5d10*/  @!P5 STG.E.U8 desc[UR16][R24.64+0x8], R33 ;  /* 0x000008211800d986 */ /* 0x0009e2000c101110 */
[----:B------:R-:W-:Y:S05]  /*5d20*/  @P4 BRA `(.L_x_51) ;  /* 0x0000000000044947 */ /* 0x000fea0003800000 */
[----:B------:R0:W5:Y:S02]  /*5d30*/  LDG.E.U8 R32, desc[UR16][R28.64+0x9] ;  /* 0x000009101c207981 */ /* 0x000164000c1e1100 */
.L_x_51:
[----:B------:R-:W-:Y:S05]  /*5d40*/  BSYNC B1 ;  /* 0x0000000000017941 */ /* 0x000fea0003800000 */
.L_x_50:
        /* <DEDUP_REMOVED lines=12> */
.L_x_53:
[----:B------:R-:W-:Y:S05]  /*5e10*/  BSYNC B1 ;  /* 0x0000000000017941 */ /* 0x000fea0003800000 */
.L_x_52:
        /* <DEDUP_REMOVED lines=12> */
.L_x_55:
[----:B------:R-:W-:Y:S05]  /*5ee0*/  BSYNC B1 ;  /* 0x0000000000017941 */ /* 0x000fea0003800000 */
.L_x_54:
        /* <DEDUP_REMOVED lines=12> */
.L_x_57:
[----:B------:R-:W-:Y:S05]  /*5fb0*/  BSYNC B1 ;  /* 0x0000000000017941 */ /* 0x000fea0003800000 */
.L_x_56:
        /* <DEDUP_REMOVED lines=12> */
.L_x_59:
[----:B------:R-:W-:Y:S05]  /*6080*/  BSYNC B1 ;  /* 0x0000000000017941 */ /* 0x000fea0003800000 */
.L_x_58:
        /* <DEDUP_REMOVED lines=12> */
.L_x_61:
[----:B------:R-:W-:Y:S05]  /*6150*/  BSYNC B1 ;  /* 0x0000000000017941 */ /* 0x000fea0003800000 */
.L_x_60:
        /* <DEDUP_REMOVED lines=12> */
.L_x_63:
[----:B------:R-:W-:Y:S05]  /*6220*/  BSYNC B1 ;  /* 0x0000000000017941 */ /* 0x000fea0003800000 */
.L_x_62:
        /* <DEDUP_REMOVED lines=12> */
.L_x_65:
[----:B------:R-:W-:Y:S05]  /*62f0*/  BSYNC B1 ;  /* 0x0000000000017941 */ /* 0x000fea0003800000 */
.L_x_64:
        /* <DEDUP_REMOVED lines=12> */
.L_x_67:
[----:B------:R-:W-:Y:S05]  /*63c0*/  BSYNC B1 ;  /* 0x0000000000017941 */ /* 0x000fea0003800000 */
.L_x_66:
        /* <DEDUP_REMOVED lines=12> */
.L_x_69:
[----:B------:R-:W-:Y:S05]  /*6490*/  BSYNC B1 ;  /* 0x0000000000017941 */ /* 0x000fea0003800000 */
.L_x_68:
        /* <DEDUP_REMOVED lines=12> */
.L_x_71:
[----:B------:R-:W-:Y:S05]  /*6560*/  BSYNC B1 ;  /* 0x0000000000017941 */ /* 0x000fea0003800000 */
.L_x_70:
        /* <DEDUP_REMOVED lines=12> */
.L_x_73:
[----:B------:R-:W-:Y:S05]  /*6630*/  BSYNC B1 ;  /* 0x0000000000017941 */ /* 0x000fea0003800000 */
.L_x_72:
        /* <DEDUP_REMOVED lines=12> */
.L_x_75:
[----:B------:R-:W-:Y:S05]  /*6700*/  BSYNC B1 ;  /* 0x0000000000017941 */ /* 0x000fea0003800000 */
.L_x_74:
        /* <DEDUP_REMOVED lines=12> */
.L_x_77:
[----:B------:R-:W-:Y:S05]  /*67d0*/  BSYNC B1 ;  /* 0x0000000000017941 */ /* 0x000fea0003800000 */
.L_x_76:
        /* <DEDUP_REMOVED lines=12> */
.L_x_79:
[----:B------:R-:W-:Y:S05]  /*68a0*/  BSYNC B1 ;  /* 0x0000000000017941 */ /* 0x000fea0003800000 */
.L_x_78:
        /* <DEDUP_REMOVED lines=12> */
.L_x_81:
[----:B------:R-:W-:Y:S05]  /*6970*/  BSYNC B1 ;  /* 0x0000000000017941 */ /* 0x000fea0003800000 */
.L_x_80:
        /* <DEDUP_REMOVED lines=12> */
.L_x_83:
[----:B------:R-:W-:Y:S05]  /*6a40*/  BSYNC B1 ;  /* 0x0000000000017941 */ /* 0x000fea0003800000 */
.L_x_82:
        /* <DEDUP_REMOVED lines=12> */
.L_x_85:
[----:B------:R-:W-:Y:S05]  /*6b10*/  BSYNC B1 ;  /* 0x0000000000017941 */ /* 0x000fea0003800000 */
.L_x_84:
        /* <DEDUP_REMOVED lines=12> */
.L_x_87:
[----:B------:R-:W-:Y:S05]  /*6be0*/  BSYNC B1 ;  /* 0x0000000000017941 */ /* 0x000fea0003800000 */
.L_x_86:
        /* <DEDUP_REMOVED lines=12> */
.L_x_89:
[----:B------:R-:W-:Y:S05]  /*6cb0*/  BSYNC B1 ;  /* 0x0000000000017941 */ /* 0x000fea0003800000 */
.L_x_88:
        /* <DEDUP_REMOVED lines=12> */
.L_x_91:
[----:B------:R-:W-:Y:S05]  /*6d80*/  BSYNC B1 ;  /* 0x0000000000017941 */ /* 0x000fea0003800000 */
.L_x_90:
        /* <DEDUP_REMOVED lines=12> */
.L_x_93:
[----:B------:R-:W-:Y:S05]  /*6e50*/  BSYNC B1 ;  /* 0x0000000000017941 */ /* 0x000fea0003800000 */
.L_x_92:
        /* <DEDUP_REMOVED lines=12> */
.L_x_95:
[----:B------:R-:W-:Y:S05]  /*6f20*/  BSYNC B1 ;  /* 0x0000000000017941 */ /* 0x000fea0003800000 */
.L_x_94:
        /* <DEDUP_REMOVED lines=12> */
.L_x_97:
[----:B------:R-:W-:Y:S05]  /*6ff0*/  BSYNC B1 ;  /* 0x0000000000017941 */ /* 0x000fea0003800000 */
.L_x_96:
        /* <DEDUP_REMOVED lines=12> */
.L_x_99:
[----:B------:R-:W-:Y:S05]  /*70c0*/  BSYNC B1 ;  /* 0x0000000000017941 */ /* 0x000fea0003800000 */
.L_x_98:
        /* <DEDUP_REMOVED lines=12> */
.L_x_101:
[----:B------:R-:W-:Y:S05]  /*7190*/  BSYNC B1 ;  /* 0x0000000000017941 */ /* 0x000fea0003800000 */
.L_x_100:
        /* <DEDUP_REMOVED lines=12> */
.L_x_103:
[----:B------:R-:W-:Y:S05]  /*7260*/  BSYNC B1 ;  /* 0x0000000000017941 */ /* 0x000fea0003800000 */
.L_x_102:
        /* <DEDUP_REMOVED lines=12> */
.L_x_105:
[----:B------:R-:W-:Y:S05]  /*7330*/  BSYNC B1 ;  /* 0x0000000000017941 */ /* 0x000fea0003800000 */
.L_x_104:
        /* <DEDUP_REMOVED lines=12> */
.L_x_107:
[----:B------:R-:W-:Y:S05]  /*7400*/  BSYNC B1 ;  /* 0x0000000000017941 */ /* 0x000fea0003800000 */
.L_x_106:
        /* <DEDUP_REMOVED lines=12> */
.L_x_109:
[----:B------:R-:W-:Y:S05]  /*74d0*/  BSYNC B1 ;  /* 0x0000000000017941 */ /* 0x000fea0003800000 */
.L_x_108:
        /* <DEDUP_REMOVED lines=12> */
.L_x_111:
[----:B------:R-:W-:Y:S05]  /*75a0*/  BSYNC B1 ;  /* 0x0000000000017941 */ /* 0x000fea0003800000 */
.L_x_110:
        /* <DEDUP_REMOVED lines=12> */
.L_x_113:
[----:B------:R-:W-:Y:S05]  /*7670*/  BSYNC B1 ;  /* 0x0000000000017941 */ /* 0x000fea0003800000 */
.L_x_112:
        /* <DEDUP_REMOVED lines=12> */
.L_x_115:
[----:B------:R-:W-:Y:S05]  /*7740*/  BSYNC B1 ;  /* 0x0000000000017941 */ /* 0x000fea0003800000 */
.L_x_114:
        /* <DEDUP_REMOVED lines=12> */
.L_x_117:
[----:B------:R-:W-:Y:S05]  /*7810*/  BSYNC B1 ;  /* 0x0000000000017941 */ /* 0x000fea0003800000 */
.L_x_116:
        /* <DEDUP_REMOVED lines=12> */
.L_x_119:
[----:B------:R-:W-:Y:S05]  /*78e0*/  BSYNC B1 ;  /* 0x0000000000017941 */ /* 0x000fea0003800000 */
.L_x_118:
        /* <DEDUP_REMOVED lines=12> */
.L_x_121:
[----:B------:R-:W-:Y:S05]  /*79b0*/  BSYNC B1 ;  /* 0x0000000000017941 */ /* 0x000fea0003800000 */
.L_x_120:
        /* <DEDUP_REMOVED lines=12> */
.L_x_123:
[----:B------:R-:W-:Y:S05]  /*7a80*/  BSYNC B1 ;  /* 0x0000000000017941 */ /* 0x000fea0003800000 */
.L_x_122:
        /* <DEDUP_REMOVED lines=12> */
.L_x_125:
[----:B------:R-:W-:Y:S05]  /*7b50*/  BSYNC B1 ;  /* 0x0000000000017941 */ /* 0x000fea0003800000 */
.L_x_124:
        /* <DEDUP_REMOVED lines=12> */
.L_x_127:
[----:B------:R-:W-:Y:S05]  /*7c20*/  BSYNC B1 ;  /* 0x0000000000017941 */ /* 0x000fea0003800000 */
.L_x_126:
        /* <DEDUP_REMOVED lines=12> */
.L_x_129:
[----:B------:R-:W-:Y:S05]  /*7cf0*/  BSYNC B1 ;  /* 0x0000000000017941 */ /* 0x000fea0003800000 */
.L_x_128:
        /* <DEDUP_REMOVED lines=12> */
.L_x_131:
[----:B------:R-:W-:Y:S05]  /*7dc0*/  BSYNC B1 ;  /* 0x0000000000017941 */ /* 0x000fea0003800000 */
.L_x_130:
        /* <DEDUP_REMOVED lines=12> */
.L_x_133:
[----:B------:R-:W-:Y:S05]  /*7e90*/  BSYNC B1 ;  /* 0x0000000000017941 */ /* 0x000fea0003800000 */
.L_x_132:
        /* <DEDUP_REMOVED lines=12> */
.L_x_135:
[----:B------:R-:W-:Y:S05]  /*7f60*/  BSYNC B1 ;  /* 0x0000000000017941 */ /* 0x000fea0003800000 */
.L_x_134:
        /* <DEDUP_REMOVED lines=12> */
.L_x_137:
[----:B------:R-:W-:Y:S05]  /*8030*/  BSYNC B1 ;  /* 0x0000000000017941 */ /* 0x000fea0003800000 */
.L_x_136:
        /* <DEDUP_REMOVED lines=12> */
.L_x_139:
[----:B------:R-:W-:Y:S05]  /*8100*/  BSYNC B1 ;  /* 0x0000000000017941 */ /* 0x000fea0003800000 */
.L_x_138:
        /* <DEDUP_REMOVED lines=12> */
.L_x_141:
[----:B------:R-:W-:Y:S05]  /*81d0*/  BSYNC B1 ;  /* 0x0000000000017941 */ /* 0x000fea0003800000 */
.L_x_140:
        /* <DEDUP_REMOVED lines=12> */
.L_x_143:
[----:B------:R-:W-:Y:S05]  /*82a0*/  BSYNC B1 ;  /* 0x0000000000017941 */ /* 0x000fea0003800000 */
.L_x_142:
        /* <DEDUP_REMOVED lines=12> */
.L_x_145:
[----:B------:R-:W-:Y:S05]  /*8370*/  BSYNC B1 ;  /* 0x0000000000017941 */ /* 0x000fea0003800000 */
.L_x_144:
        /* <DEDUP_REMOVED lines=12> */
.L_x_147:
[----:B------:R-:W-:Y:S05]  /*8440*/  BSYNC B1 ;  /* 0x0000000000017941 */ /* 0x000fea0003800000 */
.L_x_146:
        /* <DEDUP_REMOVED lines=12> */
.L_x_149:
[----:B------:R-:W-:Y:S05]  /*8510*/  BSYNC B1 ;  /* 0x0000000000017941 */ /* 0x000fea0003800000 */
.L_x_148:
        /* <DEDUP_REMOVED lines=12> */
.L_x_151:
[----:B------:R-:W-:Y:S05]  /*85e0*/  BSYNC B1 ;  /* 0x0000000000017941 */ /* 0x000fea0003800000 */
.L_x_150:
        /* <DEDUP_REMOVED lines=12> */
.L_x_153:
[----:B------:R-:W-:Y:S05]  /*86b0*/  BSYNC B1 ;  /* 0x0000000000017941 */ /* 0x000fea0003800000 */
.L_x_152:
        /* <DEDUP_REMOVED lines=12> */
.L_x_155:
[----:B------:R-:W-:Y:S05]  /*8780*/  BSYNC B1 ;  /* 0x0000000000017941 */ /* 0x000fea0003800000 */
.L_x_154:
        /* <DEDUP_REMOVED lines=12> */
.L_x_157:
[----:B------:R-:W-:Y:S05]  /*8850*/  BSYNC B1 ;  /* 0x0000000000017941 */ /* 0x000fea0003800000 */
.L_x_156:
        /* <DEDUP_REMOVED lines=12> */
.L_x_159:
[----:B------:R-:W-:Y:S05]  /*8920*/  BSYNC B1 ;  /* 0x0000000000017941 */ /* 0x000fea0003800000 */
.L_x_158:
        /* <DEDUP_REMOVED lines=12> */
.L_x_161:
[----:B------:R-:W-:Y:S05]  /*89f0*/  BSYNC B1 ;  /* 0x0000000000017941 */ /* 0x000fea0003800000 */
.L_x_160:
        /* <DEDUP_REMOVED lines=12> */
.L_x_163:
[----:B------:R-:W-:Y:S05]  /*8ac0*/  BSYNC B1 ;  /* 0x0000000000017941 */ /* 0x000fea0003800000 */
.L_x_162:
        /* <DEDUP_REMOVED lines=12> */
.L_x_165:
[----:B------:R-:W-:Y:S05]  /*8b90*/  BSYNC B1 ;  /* 0x0000000000017941 */ /* 0x000fea0003800000 */
.L_x_164:
        /* <DEDUP_REMOVED lines=12> */
.L_x_167:
[----:B------:R-:W-:Y:S05]  /*8c60*/  BSYNC B1 ;  /* 0x0000000000017941 */ /* 0x000fea0003800000 */
.L_x_166:
        /* <DEDUP_REMOVED lines=12> */
.L_x_169:
[----:B------:R-:W-:Y:S05]  /*8d30*/  BSYNC B1 ;  /* 0x0000000000017941 */ /* 0x000fea0003800000 */
.L_x_168:
        /* <DEDUP_REMOVED lines=12> */
.L_x_171:
[----:B------:R-:W-:Y:S05]  /*8e00*/  BSYNC B1 ;  /* 0x0000000000017941 */ /* 0x000fea0003800000 */
.L_x_170:
        /* <DEDUP_REMOVED lines=12> */
.L_x_173:
[----:B------:R-:W-:Y:S05]  /*8ed0*/  BSYNC B1 ;  /* 0x0000000000017941 */ /* 0x000fea0003800000 */
.L_x_172:
        /* <DEDUP_REMOVED lines=12> */
.L_x_175:
[----:B------:R-:W-:Y:S05]  /*8fa0*/  BSYNC B1 ;  /* 0x0000000000017941 */ /* 0x000fea0003800000 */
.L_x_174:
        /* <DEDUP_REMOVED lines=12> */
.L_x_177:
[----:B------:R-:W-:Y:S05]  /*9070*/  BSYNC B1 ;  /* 0x0000000000017941 */ /* 0x000fea0003800000 */
.L_x_176:
        /* <DEDUP_REMOVED lines=12> */
.L_x_179:
[----:B------:R-:W-:Y:S05]  /*9140*/  BSYNC B1 ;  /* 0x0000000000017941 */ /* 0x000fea0003800000 */
.L_x_178:
        /* <DEDUP_REMOVED lines=12> */
.L_x_181:
[----:B------:R-:W-:Y:S05]  /*9210*/  BSYNC B1 ;  /* 0x0000000000017941 */ /* 0x000fea0003800000 */
.L_x_180:
        /* <DEDUP_REMOVED lines=12> */
.L_x_183:
[----:B------:R-:W-:Y:S05]  /*92e0*/  BSYNC B1 ;  /* 0x0000000000017941 */ /* 0x000fea0003800000 */
.L_x_182:
        /* <DEDUP_REMOVED lines=12> */
.L_x_185:
[----:B------:R-:W-:Y:S05]  /*93b0*/  BSYNC B1 ;  /* 0x0000000000017941 */ /* 0x000fea0003800000 */
.L_x_184:
        /* <DEDUP_REMOVED lines=12> */
.L_x_187:
[----:B------:R-:W-:Y:S05]  /*9480*/  BSYNC B1 ;  /* 0x0000000000017941 */ /* 0x000fea0003800000 */
.L_x_186:
        /* <DEDUP_REMOVED lines=12> */
.L_x_189:
[----:B------:R-:W-:Y:S05]  /*9550*/  BSYNC B1 ;  /* 0x0000000000017941 */ /* 0x000fea0003800000 */
.L_x_188:
        /* <DEDUP_REMOVED lines=12> */
.L_x_191:
[----:B------:R-:W-:Y:S05]  /*9620*/  BSYNC B1 ;  /* 0x0000000000017941 */ /* 0x000fea0003800000 */
.L_x_190:
[----:B-----5:R-:W-:Y:S01]  /*9630*/  LOP3.LUT R32, R32, 0xff, RZ, 0xc0, !PT ;  /* 0x000000ff20207812 */ /* 0x020fe200078ec0ff */
[----:B------:R-:W-:Y:S01]  /*9640*/  BSSY B1, `(.L_x_192) ;  /* 0x000000b000017945 */ /* 0x000fe20003800000 */
[----:B------:R-:W-:Y:S02]  /*9650*/  ISETP.LT.OR P5, PT, R35, 0x99, !P1 ;  /* 0x000000992300780c */ /* 0x000fe40004fa1670 */
[----:B------:R-:W-:-:S05]  /*9660*/  F2FP.F16.E5M2.UNPACK_B R32, R32 ;  /* 0x00000020ff20723e */ /* 0x000fca00020004ff */
[----:B------:R-:W-:-:S05]  /*9670*/  HADD2.F32 R32, -RZ, R32.H0_H0 ;  /* 0x20000020ff207230 */ /* 0x000fca0000004100 */
[----:B------:R-:W-:-:S04]  /*9680*/  FMUL R32, R32, UR19 ;  /* 0x0000001320207c20 */ /* 0x000fc80008400000 */
[----:B------:R-:W-:Y:S01]  /*9690*/  FFMA R32, R23, UR20, R32 ;  /* 0x0000001417207c23 */ /* 0x000fe20008000020 */
[----:B------:R-:W-:-:S04]  /*96a0*/  PRMT R23, RZ, 0x7610, R23 ;  /* 0x00007610ff177816 */ /* 0x000fc80000000017 */
[----:B----4-:R-:W-:-:S05]  /*96b0*/  F2FP.SATFINITE.E5M2.F32.PACK_AB_MERGE_C R33, RZ, R32, RZ ;  /* 0x00000020ff21723e */ /* 0x010fca00048060ff */
[----:B------:R4:W-:Y:S01]  /*96c0*/  @!P4 STG.E.U8 desc[UR16][R26.64+0x91], R33 ;  /* 0x000091211a00c986 */ /* 0x0009e2000c101110 */
[----:B------:R-:W-:Y:S05]  /*96d0*/  @P5 BRA `(.L_x_193) ;  /* 0x0000000000045947 */ /* 0x000fea0003800000 */
[----:B------:R0:W5:Y:S02]  /*96e0*/  LDG.E.U8 R23, desc[UR16][R28.64+0x98] ;  /* 0x000098101c177981 */ /* 0x000164000c1e1100 */
.L_x_193:
[----:B------:R-:W-:Y:S05]  /*96f0*/  BSYNC B1 ;  /* 0x0000000000017941 */ /* 0x000fea0003800000 */
.L_x_192:
        /* <DEDUP_REMOVED lines=8> */
[----:B------:R-:W-:-:S05]  /*9780*/  F2FP.SATFINITE.E5M2.F32.PACK_AB_MERGE_C R23, RZ, R23, RZ ;  /* 0x00000017ff17723e */ /* 0x000fca00048060ff */
[----:B------:R0:W-:Y:S01]  /*9790*/  @!P5 STG.E.U8 desc[UR16][R24.64+0x98], R23 ;  /* 0x000098171800d986 */ /* 0x0001e2000c101110 */
[----:B------:R-:W-:Y:S05]  /*97a0*/  @P4 BRA `(.L_x_195) ;  /* 0x0000000000044947 */ /* 0x000fea0003800000 */
[----:B------:R0:W5:Y:S02]  /*97b0*/  LDG.E.U8 R22, desc[UR16][R28.64+0x99] ;  /* 0x000099101c167981 */ /* 0x000164000c1e1100 */
.L_x_195:
[----:B------:R-:W-:Y:S05]  /*97c0*/  BSYNC B1 ;  /* 0x0000000000017941 */ /* 0x000fea0003800000 */
.L_x_194:
        /* <DEDUP_REMOVED lines=8> */
[----:B0-----:R-:W-:-:S05]  /*9850*/  F2FP.SATFINITE.E5M2.F32.PACK_AB_MERGE_C R23, RZ, R22, RZ ;  /* 0x00000016ff17723e */ /* 0x001fca00048060ff */
[----:B------:R0:W-:Y:S01]  /*9860*/  @!P4 STG.E.U8 desc[UR16][R24.64+0x99], R23 ;  /* 0x000099171800c986 */ /* 0x0001e2000c101110 */
[----:B------:R-:W-:Y:S05]  /*9870*/  @P5 BRA `(.L_x_197) ;  /* 0x0000000000045947 */ /* 0x000fea0003800000 */
[----:B------:R0:W5:Y:S02]  /*9880*/  LDG.E.U8 R21, desc[UR16][R30.64+0x98] ;  /* 0x000098101e157981 */ /* 0x000164000c1e1100 */
.L_x_197:
[----:B------:R-:W-:Y:S05]  /*9890*/  BSYNC B1 ;  /* 0x0000000000017941 */ /* 0x000fea0003800000 */
.L_x_196:
        /* <DEDUP_REMOVED lines=12> */
.L_x_199:
[----:B------:R-:W-:Y:S05]  /*9960*/  BSYNC B1 ;  /* 0x0000000000017941 */ /* 0x000fea0003800000 */
.L_x_198:
        /* <DEDUP_REMOVED lines=12> */
.L_x_201:
[----:B------:R-:W-:Y:S05]  /*9a30*/  BSYNC B1 ;  /* 0x0000000000017941 */ /* 0x000fea0003800000 */
.L_x_200:
        /* <DEDUP_REMOVED lines=12> */
.L_x_203:
[----:B------:R-:W-:Y:S05]  /*9b00*/  BSYNC B1 ;  /* 0x0000000000017941 */ /* 0x000fea0003800000 */
.L_x_202:
        /* <DEDUP_REMOVED lines=12> */
.L_x_205:
[----:B------:R-:W-:Y:S05]  /*9bd0*/  BSYNC B1 ;  /* 0x0000000000017941 */ /* 0x000fea0003800000 */
.L_x_204:
        /* <DEDUP_REMOVED lines=12> */
.L_x_207:
[----:B------:R-:W-:Y:S05]  /*9ca0*/  BSYNC B1 ;  /* 0x0000000000017941 */ /* 0x000fea0003800000 */
.L_x_206:
        /* <DEDUP_REMOVED lines=12> */
.L_x_209:
[----:B------:R-:W-:Y:S05]  /*9d70*/  BSYNC B1 ;  /* 0x0000000000017941 */ /* 0x000fea0003800000 */
.L_x_208:
        /* <DEDUP_REMOVED lines=12> */
.L_x_211:
[----:B------:R-:W-:Y:S05]  /*9e40*/  BSYNC B1 ;  /* 0x0000000000017941 */ /* 0x000fea0003800000 */
.L_x_210:
        /* <DEDUP_REMOVED lines=12> */
.L_x_213:
[----:B------:R-:W-:Y:S05]  /*9f10*/  BSYNC B1 ;  /* 0x0000000000017941 */ /* 0x000fea0003800000 */
.L_x_212:
        /* <DEDUP_REMOVED lines=12> */
.L_x_215:
[----:B------:R-:W-:Y:S05]  /*9fe0*/  BSYNC B1 ;  /* 0x0000000000017941 */ /* 0x000fea0003800000 */
.L_x_214:
        /* <DEDUP_REMOVED lines=12> */
.L_x_217:
[----:B------:R-:W-:Y:S05]  /*a0b0*/  BSYNC B1 ;  /* 0x0000000000017941 */ /* 0x000fea0003800000 */
.L_x_216:
        /* <DEDUP_REMOVED lines=12> */
.L_x_219:
[----:B------:R-:W-:Y:S05]  /*a180*/  BSYNC B1 ;  /* 0x0000000000017941 */ /* 0x000fea0003800000 */
.L_x_218:
        /* <DEDUP_REMOVED lines=12> */
.L_x_221:
[----:B------:R-:W-:Y:S05]  /*a250*/  BSYNC B1 ;  /* 0x0000000000017941 */ /* 0x000fea0003800000 */
.L_x_220:
        /* <DEDUP_REMOVED lines=12> */
.L_x_223:
[----:B------:R-:W-:Y:S05]  /*a320*/  BSYNC B1 ;  /* 0x0000000000017941 */ /* 0x000fea0003800000 */
.L_x_222:
        /* <DEDUP_REMOVED lines=12> */
.L_x_225:
[----:B------:R-:W-:Y:S05]  /*a3f0*/  BSYNC B1 ;  /* 0x0000000000017941 */ /* 0x000fea0003800000 */
.L_x_224:
        /* <DEDUP_REMOVED lines=12> */
.L_x_227:
[----:B------:R-:W-:Y:S05]  /*a4c0*/  BSYNC B1 ;  /* 0x0000000000017941 */ /* 0x000fea0003800000 */
.L_x_226:
        /* <DEDUP_REMOVED lines=12> */
.L_x_229:
[----:B------:R-:W-:Y:S05]  /*a590*/  BSYNC B1 ;  /* 0x0000000000017941 */ /* 0x000fea0003800000 */
.L_x_228:
        /* <DEDUP_REMOVED lines=12> */
.L_x_231:
[----:B------:R-:W-:Y:S05]  /*a660*/  BSYNC B1 ;  /* 0x0000000000017941 */ /* 0x000fea0003800000 */
.L_x_230:
        /* <DEDUP_REMOVED lines=12> */
.L_x_233:
[----:B------:R-:W-:Y:S05]  /*a730*/  BSYNC B1 ;  /* 0x0000000000017941 */ /* 0x000fea0003800000 */
.L_x_232:
        /* <DEDUP_REMOVED lines=12> */
.L_x_235:
[----:B------:R-:W-:Y:S05]  /*a800*/  BSYNC B1 ;  /* 0x0000000000017941 */ /* 0x000fea0003800000 */
.L_x_234:
[----:B-----5:R-:W-:Y:S01]  /*a810*/  LOP3.LUT R2, R2, 0xff, RZ, 0xc0, !PT ;  /* 0x000000ff02027812 */ /* 0x020fe200078ec0ff */
[----:B------:R-:W-:Y:S01]  /*a820*/  BSSY B1, `(.L_x_236) ;  /* 0x000000b000017945 */ /* 0x000fe20003800000 */
[----:B------:R-:W-:Y:S02]  /*a830*/  ISETP.LT.OR P5, PT, R35, 0xc1, !P2 ;  /* 0x000000c12300780c */ /* 0x000fe400057a1670 */
[----:B------:R-:W-:-:S05]  /*a840*/  F2FP.F16.E5M2.UNPACK_B R2, R2 ;  /* 0x00000002ff02723e */ /* 0x000fca00020004ff */
[----:B------:R-:W-:-:S05]  /*a850*/  HADD2.F32 R2, -RZ, R2.H0_H0 ;  /* 0x20000002ff027230 */ /* 0x000fca0000004100 */
[----:B0-----:R-:W-:-:S04]  /*a860*/  FMUL R3, R2, UR19 ;  /* 0x0000001302037c20 */ /* 0x001fc80008400000 */
[----:B------:R-:W-:Y:S01]  /*a870*/  FFMA R3, R0, UR20, R3 ;  /* 0x0000001400037c23 */ /* 0x000fe20008000003 */
[----:B------:R-:W-:-:S04]  /*a880*/  PRMT R0, RZ, 0x7610, R0 ;  /* 0x00007610ff007816 */ /* 0x000fc80000000000 */
[----:B------:R-:W-:-:S05]  /*a890*/  F2FP.SATFINITE.E5M2.F32.PACK_AB_MERGE_C R3, RZ, R3, RZ ;  /* 0x00000003ff03723e */ /* 0x000fca00048060ff */
[----:B------:R0:W-:Y:S01]  /*a8a0*/  @!P4 STG.E.U8 desc[UR16][R24.64+0xc1], R3 ;  /* 0x0000c1031800c986 */ /* 0x0001e2000c101110 */
[----:B------:R-:W-:Y:S05]  /*a8b0*/  @P5 BRA `(.L_x_237) ;  /* 0x0000000000045947 */ /* 0x000fea0003800000 */
[----:B------:R0:W5:Y:S02]  /*a8c0*/  LDG.E.U8 R0, desc[UR16][R30.64+0xc0] ;  /* 0x0000c0101e007981 */ /* 0x000164000c1e1100 */
.L_x_237:
[----:B------:R-:W-:Y:S05]  /*a8d0*/  BSYNC B1 ;  /* 0x0000000000017941 */ /* 0x000fea0003800000 */
.L_x_236:
[----:B------:R-:W2:Y:S01]  /*a8e0*/  LDL.LU R2, [R1] ;  /* 0x0000000001027983 */ /* 0x000ea20000300800 */
[----:B-----5:R-:W-:Y:S01]  /*a8f0*/  LOP3.LUT R0, R0, 0xff, RZ, 0xc0, !PT ;  /* 0x000000ff00007812 */ /* 0x020fe200078ec0ff */
[----:B------:R-:W-:Y:S01]  /*a900*/  BSSY B1, `(.L_x_238) ;  /* 0x000000b000017945 */ /* 0x000fe20003800000 */
[----:B------:R-:W-:Y:S02]  /*a910*/  ISETP.LT.OR P4, PT, R35, 0xc2, !P2 ;  /* 0x000000c22300780c */ /* 0x000fe40005781670 */
[----:B------:R-:W-:-:S05]  /*a920*/  F2FP.F16.E5M2.UNPACK_B R0, R0 ;  /* 0x00000000ff00723e */ /* 0x000fca00020004ff */
[----:B------:R-:W-:-:S05]  /*a930*/  HADD2.F32 R0, -RZ, R0.H0_H0 ;  /* 0x20000000ff007230 */ /* 0x000fca0000004100 */
[----:B------:R-:W-:-:S04]  /*a940*/  FMUL R0, R0, UR19 ;  /* 0x0000001300007c20 */ /* 0x000fc80008400000 */
[----:B--2---:R-:W-:-:S05]  /*a950*/  FFMA R0, R2, UR20, R0 ;  /* 0x0000001402007c23 */ /* 0x004fca0008000000 */
[----:B0-----:R-:W-:Y:S02]  /*a960*/  F2FP.SATFINITE.E5M2.F32.PACK_AB_MERGE_C R3, RZ, R0, RZ ;  /* 0x00000000ff03723e */ /* 0x001fe400048060ff */
[----:B------:R-:W-:-:S03]  /*a970*/  PRMT R0, RZ, 0x7610, R0 ;  /* 0x00007610ff007816 */ /* 0x000fc60000000000 */
[----:B------:R0:W-:Y:S01]  /*a980*/  @!P5 STG.E.U8 desc[UR16][R26.64+0xc0], R3 ;  /* 0x0000c0031a00d986 */ /* 0x0001e2000c101110 */
[----:B------:R-:W-:Y:S05]  /*a990*/  @P4 BRA `(.L_x_239) ;  /* 0x0000000000044947 */ /* 0x000fea0003800000 */
[----:B------:R2:W5:Y:S02]  /*a9a0*/  LDG.E.U8 R0, desc[UR16][R30.64+0xc1] ;  /* 0x0000c1101e007981 */ /* 0x000564000c1e1100 */
.L_x_239:
[----:B------:R-:W-:Y:S05]  /*a9b0*/  BSYNC B1 ;  /* 0x0000000000017941 */ /* 0x000fea0003800000 */
.L_x_238:
[----:B------:R-:W3:Y:S01]  /*a9c0*/  LDL.LU R2, [R1+0x4] ;  /* 0x0000040001027983 */ /* 0x000ee20000300800 */
[----:B-----5:R-:W-:Y:S01]  /*a9d0*/  LOP3.LUT R0, R0, 0xff, RZ, 0xc0, !PT ;  /* 0x000000ff00007812 */ /* 0x020fe200078ec0ff */
[----:B------:R-:W-:Y:S01]  /*a9e0*/  BSSY B1, `(.L_x_240) ;  /* 0x000000b000017945 */ /* 0x000fe20003800000 */
[----:B------:R-:W-:Y:S02]  /*a9f0*/  ISETP.LT.OR P5, PT, R35, 0xc9, !P1 ;  /* 0x000000c92300780c */ /* 0x000fe40004fa1670 */
[----:B------:R-:W-:-:S05]  /*aa00*/  F2FP.F16.E5M2.UNPACK_B R0, R0 ;  /* 0x00000000ff00723e */ /* 0x000fca00020004ff */
[----:B------:R-:W-:-:S05]  /*aa10*/  HADD2.F32 R0, -RZ, R0.H0_H0 ;  /* 0x20000000ff007230 */ /* 0x000fca0000004100 */
[----:B------:R-:W-:-:S04]  /*aa20*/  FMUL R0, R0, UR19 ;  /* 0x0000001300007c20 */ /* 0x000fc80008400000 */
[----:B---3--:R-:W-:-:S05]  /*aa30*/  FFMA R0, R2, UR20, R0 ;  /* 0x0000001402007c23 */ /* 0x008fca0008000000 */
[----:B0-----:R-:W-:Y:S02]  /*aa40*/  F2FP.SATFINITE.E5M2.F32.PACK_AB_MERGE_C R3, RZ, R0, RZ ;  /* 0x00000000ff03723e */ /* 0x001fe400048060ff */
[----:B------:R-:W-:-:S03]  /*aa50*/  PRMT R0, RZ, 0x7610, R0 ;  /* 0x00007610ff007816 */ /* 0x000fc60000000000 */
[----:B------:R0:W-:Y:S01]  /*aa60*/  @!P4 STG.E.U8 desc[UR16][R26.64+0xc1], R3 ;  /* 0x0000c1031a00c986 */ /* 0x0001e2000c101110 */
[----:B------:R-:W-:Y:S05]  /*aa70*/  @P5 BRA `(.L_x_241) ;  /* 0x0000000000045947 */ /* 0x000fea0003800000 */
[----:B------:R3:W5:Y:S02]  /*aa80*/  LDG.E.U8 R0, desc[UR16][R28.64+0xc8] ;  /* 0x0000c8101c007981 */ /* 0x000764000c1e1100 */
.L_x_241:
[----:B------:R-:W-:Y:S05]  /*aa90*/  BSYNC B1 ;  /* 0x0000000000017941 */ /* 0x000fea0003800000 */
.L_x_240:
[----:B------:R-:W2:Y:S01]  /*aaa0*/  LDL.LU R2, [R1+0x8] ;  /* 0x0000080001027983 */ /* 0x000ea20000300800 */
        /* <DEDUP_REMOVED lines=12> */
.L_x_243:
[----:B------:R-:W-:Y:S05]  /*ab70*/  BSYNC B1 ;  /* 0x0000000000017941 */ /* 0x000fea0003800000 */
.L_x_242:
        /* <DEDUP_REMOVED lines=13> */
.L_x_245:
[----:B------:R-:W-:Y:S05]  /*ac50*/  BSYNC B1 ;  /* 0x0000000000017941 */ /* 0x000fea0003800000 */
.L_x_244:
        /* <DEDUP_REMOVED lines=13> */
.L_x_247:
[----:B------:R-:W-:Y:S05]  /*ad30*/  BSYNC B1 ;  /* 0x0000000000017941 */ /* 0x000fea0003800000 */
.L_x_246:
        /* <DEDUP_REMOVED lines=13> */
.L_x_249:
[----:B------:R-:W-:Y:S05]  /*ae10*/  BSYNC B1 ;  /* 0x0000000000017941 */ /* 0x000fea0003800000 */
.L_x_248:
        /* <DEDUP_REMOVED lines=13> */
.L_x_251:
[----:B------:R-:W-:Y:S05]  /*aef0*/  BSYNC B1 ;  /* 0x0000000000017941 */ /* 0x000fea0003800000 */
.L_x_250:
        /* <DEDUP_REMOVED lines=13> */
.L_x_253:
[----:B------:R-:W-:Y:S05]  /*afd0*/  BSYNC B1 ;  /* 0x0000000000017941 */ /* 0x000fea0003800000 */
.L_x_252:
        /* <DEDUP_REMOVED lines=13> */
.L_x_255:
[----:B------:R-:W-:Y:S05]  /*b0b0*/  BSYNC B1 ;  /* 0x0000000000017941 */ /* 0x000fea0003800000 */
.L_x_254:
        /* <DEDUP_REMOVED lines=13> */
.L_x_257:
[----:B------:R-:W-:Y:S05]  /*b190*/  BSYNC B1 ;  /* 0x0000000000017941 */ /* 0x000fea0003800000 */
.L_x_256:
        /* <DEDUP_REMOVED lines=13> */
.L_x_259:
[----:B------:R-:W-:Y:S05]  /*b270*/  BSYNC B1 ;  /* 0x0000000000017941 */ /* 0x000fea0003800000 */
.L_x_258:
        /* <DEDUP_REMOVED lines=13> */
.L_x_261:
[----:B------:R-:W-:Y:S05]  /*b350*/  BSYNC B1 ;  /* 0x0000000000017941 */ /* 0x000fea0003800000 */
.L_x_260:
        /* <DEDUP_REMOVED lines=13> */
.L_x_263:
[----:B------:R-:W-:Y:S05]  /*b430*/  BSYNC B1 ;  /* 0x0000000000017941 */ /* 0x000fea0003800000 */
.L_x_262:
        /* <DEDUP_REMOVED lines=13> */
.L_x_265:
[----:B------:R-:W-:Y:S05]  /*b510*/  BSYNC B1 ;  /* 0x0000000000017941 */ /* 0x000fea0003800000 */
.L_x_264:
        /* <DEDUP_REMOVED lines=13> */
.L_x_267:
[----:B------:R-:W-:Y:S05]  /*b5f0*/  BSYNC B1 ;  /* 0x0000000000017941 */ /* 0x000fea0003800000 */
.L_x_266:
        /* <DEDUP_REMOVED lines=13> */
.L_x_269:
[----:B------:R-:W-:Y:S05]  /*b6d0*/  BSYNC B1 ;  /* 0x0000000000017941 */ /* 0x000fea0003800000 */
.L_x_268:
        /* <DEDUP_REMOVED lines=13> */
.L_x_271:
[----:B------:R-:W-:Y:S05]  /*b7b0*/  BSYNC B1 ;  /* 0x0000000000017941 */ /* 0x000fea0003800000 */
.L_x_270:
        /* <DEDUP_REMOVED lines=13> */
.L_x_273:
[----:B------:R-:W-:Y:S05]  /*b890*/  BSYNC B1 ;  /* 0x0000000000017941 */ /* 0x000fea0003800000 */
.L_x_272:
        /* <DEDUP_REMOVED lines=13> */
.L_x_275:
[----:B------:R-:W-:Y:S05]  /*b970*/  BSYNC B1 ;  /* 0x0000000000017941 */ /* 0x000fea0003800000 */
.L_x_274:
        /* <DEDUP_REMOVED lines=13> */
.L_x_277:
[----:B------:R-:W-:Y:S05]  /*ba50*/  BSYNC B1 ;  /* 0x0000000000017941 */ /* 0x000fea0003800000 */
.L_x_276:
        /* <DEDUP_REMOVED lines=13> */
.L_x_279:
[----:B------:R-:W-:Y:S05]  /*bb30*/  BSYNC B1 ;  /* 0x0000000000017941 */ /* 0x000fea0003800000 */
.L_x_278:
        /* <DEDUP_REMOVED lines=13> */
.L_x_281:
[----:B------:R-:W-:Y:S05]  /*bc10*/  BSYNC B1 ;  /* 0x0000000000017941 */ /* 0x000fea0003800000 */
.L_x_280:
        /* <DEDUP_REMOVED lines=13> */
.L_x_283:
[----:B------:R-:W-:Y:S05]  /*bcf0*/  BSYNC B1 ;  /* 0x0000000000017941 */ /* 0x000fea0003800000 */
.L_x_282:
        /* <DEDUP_REMOVED lines=13> */
.L_x_285:
[----:B------:R-:W-:Y:S05]  /*bdd0*/  BSYNC B1 ;  /* 0x0000000000017941 */ /* 0x000fea0003800000 */
.L_x_284:
        /* <DEDUP_REMOVED lines=13> */
.L_x_287:
[----:B------:R-:W-:Y:S05]  /*beb0*/  BSYNC B1 ;  /* 0x0000000000017941 */ /* 0x000fea0003800000 */
.L_x_286:
        /* <DEDUP_REMOVED lines=13> */
.L_x_289:
[----:B------:R-:W-:Y:S05]  /*bf90*/  BSYNC B1 ;  /* 0x0000000000017941 */ /* 0x000fea0003800000 */
.L_x_288:
        /* <DEDUP_REMOVED lines=13> */
.L_x_291:
[----:B------:R-:W-:Y:S05]  /*c070*/  BSYNC B1 ;  /* 0x0000000000017941 */ /* 0x000fea0003800000 */
.L_x_290:
        /* <DEDUP_REMOVED lines=13> */
.L_x_293:
[----:B------:R-:W-:Y:S05]  /*c150*/  BSYNC B1 ;  /* 0x0000000000017941 */ /* 0x000fea0003800000 */
.L_x_292:
        /* <DEDUP_REMOVED lines=13> */
.L_x_295:
[----:B------:R-:W-:Y:S05]  /*c230*/  BSYNC B1 ;  /* 0x0000000000017941 */ /* 0x000fea0003800000 */
.L_x_294:
[----:B------:R-:W-:Y:S05]  /*c240*/  @P2 BRA `(.L_x_296) ;  /* 0x0000002000a42947 */ /* 0x000fea0003800000 */
[----:B------:R-:W2:Y:S01]  /*c250*/  LDL.LU R2, [R1+0x74] ;  /* 0x0000740001027983 */ /* 0x000ea20000300800 */
[----:B-----5:R-:W-:-:S04]  /*c260*/  LOP3.LUT R0, R0, 0xff, RZ, 0xc0, !PT ;  /* 0x000000ff00007812 */ /* 0x020fc800078ec0ff */
[----:B------:R-:W-:-:S05]  /*c270*/  F2FP.F16.E5M2.UNPACK_B R0, R0 ;  /* 0x00000000ff00723e */ /* 0x000fca00020004ff */
[----:B------:R-:W-:-:S05]  /*c280*/  HADD2.F32 R0, -RZ, R0.H0_H0 ;  /* 0x20000000ff007230 */ /* 0x000fca0000004100 */
[----:B------:R-:W-:-:S04]  /*c290*/  FMUL R0, R0, UR19 ;  /* 0x0000001300007c20 */ /* 0x000fc80008400000 */
[----:B--2---:R-:W-:-:S05]  /*c2a0*/  FFMA R0, R2, UR20, R0 ;  /* 0x0000001402007c23 */ /* 0x004fca0008000000 */
[----:B0-----:R-:W-:-:S05]  /*c2b0*/  F2FP.SATFINITE.E5M2.F32.PACK_AB_MERGE_C R3, RZ, R0, RZ ;  /* 0x00000000ff03723e */ /* 0x001fca00048060ff */
[----:B------:R0:W-:Y:S01]  /*c2c0*/  STG.E.U8 desc[UR16][R26.64+0xf9], R3 ;  /* 0x0000f9031a007986 */ /* 0x0001e2000c101110 */
[----:B------:R-:W-:Y:S05]  /*c2d0*/  BRA `(.L_x_296) ;  /* 0x0000002000807947 */ /* 0x000fea0003800000 */
.L_x_39:
[C---:B------:R-:W-:Y:S01]  /*c2e0*/  ISETP.GE.AND P2, PT, R38.reuse, 0x1, PT ;  /* 0x000000012600780c */ /* 0x040fe20003f46270 */
[----:B------:R-:W2:Y:S01]  /*c2f0*/  LDL.LU R227, [R1+0x14] ;  /* 0x0000140001e37983 */ /* 0x000ea20000300800 */
[----:B------:R-:W-:Y:S01]  /*c300*/  ISETP.GE.AND P1, PT, R38, 0x9, PT ;  /* 0x000000092600780c */ /* 0x000fe20003f26270 */
[----:B------:R-:W-:Y:S01]  /*c310*/  FMUL R226, R226, UR20 ;  /* 0x00000014e2e27c20 */ /* 0x000fe20008400000 */
[----:B------:R-:W-:Y:S01]  /*c320*/  ISETP.LT.OR P4, PT, R35, 0x1, !P2 ;  /* 0x000000012300780c */ /* 0x000fe20005781670 */
[----:B------:R-:W-:Y:S01]  /*c330*/  FMUL R225, R225, UR20 ;  /* 0x00000014e1e17c20 */ /* 0x000fe20008400000 */
[C---:B------:R-:W-:Y:S01]  /*c340*/  ISETP.LT.OR P5, PT, R35.reuse, 0x2, !P2 ;  /* 0x000000022300780c */ /* 0x040fe200057a1670 */
[----:B------:R-:W-:Y:S01]  /*c350*/  FMUL R224, R224, UR20 ;  /* 0x00000014e0e07c20 */ /* 0x000fe20008400000 */
[----:B------:R-:W-:Y:S02]  /*c360*/  ISETP.LT.OR P6, PT, R35, 0x1, !P1 ;  /* 0x000000012300780c */ /* 0x000fe40004fc1670 */
[----:B------:R-:W-:-:S02]  /*c370*/  F2FP.SATFINITE.E5M2.F32.PACK_AB_MERGE_C R29, RZ, R226, RZ ;  /* 0x000000e2ff1d723e */ /* 0x000fc400048060ff */
[----:B------:R-:W-:Y:S01]  /*c380*/  F2FP.SATFINITE.E5M2.F32.PACK_AB_MERGE_C R225, RZ, R225, RZ ;  /* 0x000000e1ffe1723e */ /* 0x000fe200048060ff */
[----:B------:R-:W-:Y:S01]  /*c390*/  FMUL R223, R223, UR20 ;  /* 0x00000014dfdf7c20 */ /* 0x000fe20008400000 */
[----:B------:R-:W-:Y:S01]  /*c3a0*/  F2FP.SATFINITE.E5M2.F32.PACK_AB_MERGE_C R31, RZ, R224, RZ ;  /* 0x000000e0ff1f723e */ /* 0x000fe200048060ff */
[----:B------:R-:W-:Y:S01]  /*c3b0*/  FMUL R222, R222, UR20 ;  /* 0x00000014dede7c20 */ /* 0x000fe20008400000 */
[----:B------:R-:W-:Y:S01]  /*c3c0*/  FMUL R221, R221, UR20 ;  /* 0x00000014dddd7c20 */ /* 0x000fe20008400000 */
[----:B------:R0:W-:Y:S01]  /*c3d0*/  @!P4 STG.E.U8 desc[UR16][R24.64], R29 ;  /* 0x0000001d1800c986 */ /* 0x0001e2000c101110 */
[----:B------:R-:W-:-:S03]  /*c3e0*/  ISETP.LT.OR P4, PT, R35, 0x2, !P1 ;  /* 0x000000022300780c */ /* 0x000fc60004f81670 */
[----:B------:R-:W-:Y:S01]  /*c3f0*/  @!P5 STG.E.U8 desc[UR16][R24.64+0x1], R225 ;  /* 0x000001e11800d986 */ /* 0x000fe2000c101110 */
[----:B------:R-:W-:-:S03]  /*c400*/  ISETP.LT.OR P5, PT, R35, 0x9, !P2 ;  /* 0x000000092300780c */ /* 0x000fc600057a1670 */
[----:B------:R1:W-:Y:S01]  /*c410*/  @!P6 STG.E.U8 desc[UR16][R26.64], R31 ;  /* 0x0000001f1a00e986 */ /* 0x0003e2000c101110 */
[----:B------:R-:W-:Y:S02]  /*c420*/  ISETP.LT.OR P6, PT, R35, 0xa, !P2 ;  /* 0x0000000a2300780c */ /* 0x000fe400057c1670 */
[----:B------:R-:W-:Y:S01]  /*c430*/  F2FP.SATFINITE.E5M2.F32.PACK_AB_MERGE_C R223, RZ, R223, RZ ;  /* 0x000000dfffdf723e */ /* 0x000fe200048060ff */
[----:B------:R-:W-:Y:S01]  /*c440*/  FMUL R219, R219, UR20 ;  /* 0x00000014dbdb7c20 */ /* 0x000fe20008400000 */
[----:B------:R-:W-:Y:S01]  /*c450*/  F2FP.SATFINITE.E5M2.F32.PACK_AB_MERGE_C R33, RZ, R222, RZ ;  /* 0x000000deff21723e */ /* 0x000fe200048060ff */
[----:B------:R-:W-:Y:S01]  /*c460*/  FMUL R220, R220, UR20 ;  /* 0x00000014dcdc7c20 */ /* 0x000fe20008400000 */
[----:B------:R-:W-:Y:S01]  /*c470*/  F2FP.SATFINITE.E5M2.F32.PACK_AB_MERGE_C R221, RZ, R221, RZ ;  /* 0x000000ddffdd723e */ /* 0x000fe200048060ff */
[----:B------:R-:W-:Y:S01]  /*c480*/  @!P4 STG.E.U8 desc[UR16][R26.64+0x1], R223 ;  /* 0x000001df1a00c986 */ /* 0x000fe2000c101110 */
[----:B------:R-:W-:-:S03]  /*c490*/  ISETP.LT.OR P4, PT, R35, 0x9, !P1 ;  /* 0x000000092300780c */ /* 0x000fc60004f81670 */
[----:B------:R3:W-:Y:S01]  /*c4a0*/  @!P5 STG.E.U8 desc[UR16][R24.64+0x8], R33 ;  /* 0x000008211800d986 */ /* 0x0007e2000c101110 */
[----:B------:R-:W-:-:S03]  /*c4b0*/  ISETP.LT.OR P5, PT, R35, 0xa, !P1 ;  /* 0x0000000a2300780c */ /* 0x000fc60004fa1670 */
[----:B------:R-:W-:Y:S01]  /*c4c0*/  @!P6 STG.E.U8 desc[UR16][R24.64+0x9], R221 ;  /* 0x000009dd1800e986 */ /* 0x000fe2000c101110 */
[----:B------:R-:W-:Y:S01]  /*c4d0*/  ISETP.LT.OR P6, PT, R35, 0x11, !P2 ;  /* 0x000000112300780c */ /* 0x000fe200057c1670 */
[----:B------:R-:W-:Y:S01]  /*c4e0*/  FMUL R218, R218, UR20 ;  /* 0x00000014dada7c20 */ /* 0x000fe20008400000 */
[----:B------:R-:W-:Y:S01]  /*c4f0*/  F2FP.SATFINITE.E5M2.F32.PACK_AB_MERGE_C R219, RZ, R219, RZ ;  /* 0x000000dbffdb723e */ /* 0x000fe200048060ff */
[----:B------:R-:W-:Y:S01]  /*c500*/  FMUL R217, R217, UR20 ;  /* 0x00000014d9d97c20 */ /* 0x000fe20008400000 */
[----:B0-----:R-:W-:Y:S01]  /*c510*/  F2FP.SATFINITE.E5M2.F32.PACK_AB_MERGE_C R29, RZ, R220, RZ ;  /* 0x000000dcff1d723e */ /* 0x001fe200048060ff */
[----:B------:R-:W-:Y:S01]  /*c520*/  FMUL R216, R216, UR20 ;  /* 0x00000014d8d87c20 */ /* 0x000fe20008400000 */
[----:B-1----:R-:W-:Y:S01]  /*c530*/  F2FP.SATFINITE.E5M2.F32.PACK_AB_MERGE_C R31, RZ, R218, RZ ;  /* 0x000000daff1f723e */ /* 0x002fe200048060ff */
[----:B------:R-:W-:Y:S01]  /*c540*/  FMUL R215, R215, UR20 ;  /* 0x00000014d7d77c20 */ /* 0x000fe20008400000 */
[----:B------:R-:W-:Y:S01]  /*c550*/  FMUL R213, R213, UR20 ;  /* 0x00000014d5d57c20 */ /* 0x000fe20008400000 */
[----:B------:R-:W-:Y:S01]  /*c560*/  @!P5 STG.E.U8 desc[UR16][R26.64+0x9], R219 ;  /* 0x000009db1a00d986 */ /* 0x000fe2000c101110 */
[----:B------:R-:W-:-:S03]  /*c570*/  ISETP.LT.OR P5, PT, R35, 0x12, !P2 ;  /* 0x000000122300780c */ /* 0x000fc600057a1670 */
[----:B------:R0:W-:Y:S01]  /*c580*/  @!P4 STG.E.U8 desc[UR16][R26.64+0x8], R29 ;  /* 0x0000081d1a00c986 */ /* 0x0001e2000c101110 */
[----:B------:R-:W-:-:S03]  /*c590*/  ISETP.LT.OR P4, PT, R35, 0x11, !P1 ;  /* 0x000000112300780c */ /* 0x000fc60004f81670 */
[----:B------:R1:W-:Y:S01]  /*c5a0*/  @!P6 STG.E.U8 desc[UR16][R24.64+0x10], R31 ;  /* 0x0000101f1800e986 */ /* 0x0003e2000c101110 */
[C---:B------:R-:W-:Y:S02]  /*c5b0*/  ISETP.LT.OR P6, PT, R35.reuse, 0x12, !P1 ;  /* 0x000000122300780c */ /* 0x040fe40004fc1670 */
[----:B------:R-:W-:Y:S01]  /*c5c0*/  F2FP.SATFINITE.E5M2.F32.PACK_AB_MERGE_C R217, RZ, R217, RZ ;  /* 0x000000d9ffd9723e */ /* 0x000fe200048060ff */
[----:B------:R-:W-:Y:S01]  /*c5d0*/  FMUL R214, R214, UR20 ;  /* 0x00000014d6d67c20 */ /* 0x000fe20008400000 */
[----:B---3--:R-:W-:Y:S01]  /*c5e0*/  F2FP.SATFINITE.E5M2.F32.PACK_AB_MERGE_C R33, RZ, R216, RZ ;  /* 0x000000d8ff21723e */ /* 0x008fe200048060ff */
[----:B------:R-:W-:Y:S01]  /*c5f0*/  FMUL R212, R212, UR20 ;  /* 0x00000014d4d47c20 */ /* 0x000fe20008400000 */
[----:B------:R-:W-:Y:S01]  /*c600*/  F2FP.SATFINITE.E5M2.F32.PACK_AB_MERGE_C R215, RZ, R215, RZ ;  /* 0x000000d7ffd7723e */ /* 0x000fe200048060ff */
[----:B------:R-:W-:Y:S01]  /*c610*/  @!P5 STG.E.U8 desc[UR16][R24.64+0x11], R217 ;  /* 0x000011d91800d986 */ /* 0x000fe2000c101110 */
[----:B------:R-:W-:-:S03]  /*c620*/  ISETP.LT.OR P5, PT, R35, 0x1a, !P2 ;  /* 0x0000001a2300780c */ /* 0x000fc600057a1670 */
[----:B------:R3:W-:Y:S01]  /*c630*/  @!P4 STG.E.U8 desc[UR16][R26.64+0x10], R33 ;  /* 0x000010211a00c986 */ /* 0x0007e2000c101110 */
[----:B------:R-:W-:-:S03]  /*c640*/  ISETP.LT.OR P4, PT, R35, 0x19, !P2 ;  /* 0x000000192300780c */ /* 0x000fc60005781670 */
[----:B------:R-:W-:Y:S01]  /*c650*/  @!P6 STG.E.U8 desc[UR16][R26.64+0x11], R215 ;  /* 0x000011d71a00e986 */ /* 0x000fe2000c101110 */
[----:B------:R-:W-:Y:S02]  /*c660*/  ISETP.LT.OR P6, PT, R35, 0x19, !P1 ;  /* 0x000000192300780c */ /* 0x000fe40004fc1670 */
[----:B------:R-:W-:Y:S01]  /*c670*/  F2FP.SATFINITE.E5M2.F32.PACK_AB_MERGE_C R213, RZ, R213, RZ ;  /* 0x000000d5ffd5723e */ /* 0x000fe200048060ff */
[----:B------:R-:W-:Y:S01]  /*c680*/  FMUL R211, R211, UR20 ;  /* 0x00000014d3d37c20 */ /* 0x000fe20008400000 */
[----:B0-----:R-:W-:Y:S01]  /*c690*/  F2FP.SATFINITE.E5M2.F32.PACK_AB_MERGE_C R29, RZ, R214, RZ ;  /* 0x000000d6ff1d723e */ /* 0x001fe200048060ff */
[----:B------:R-:W-:Y:S01]  /*c6a0*/  FMUL R210, R210, UR20 ;  /* 0x00000014d2d27c20 */ /* 0x000fe20008400000 */
[----:B-1----:R-:W-:Y:S01]  /*c6b0*/  F2FP.SATFINITE.E5M2.F32.PACK_AB_MERGE_C R31, RZ, R212, RZ ;  /* 0x000000d4ff1f723e */ /* 0x002fe200048060ff */
[----:B------:R-:W-:Y:S01]  /*c6c0*/  @!P5 STG.E.U8 desc[UR16][R24.64+0x19], R213 ;  /* 0x000019d51800d986 */ /* 0x000fe2000c101110 */
[----:B------:R-:W-:-:S03]  /*c6d0*/  ISETP.LT.OR P5, PT, R35, 0x1a, !P1 ;  /* 0x0000001a2300780c */ /* 0x000fc60004fa1670 */
[----:B------:R0:W-:Y:S01]  /*c6e0*/  @!P4 STG.E.U8 desc[UR16][R24.64+0x18], R29 ;  /* 0x0000181d1800c986 */ /* 0x0001e2000c101110 */
[----:B------:R-:W-:-:S03]  /*c6f0*/  ISETP.LT.OR P4, PT, R35, 0x21, !P2 ;  /* 0x000000212300780c */ /* 0x000fc60005781670 */
[----:B------:R1:W-:Y:S01]  /*c700*/  @!P6 STG.E.U8 desc[UR16][R26.64+0x18], R31 ;  /* 0x0000181f1a00e986 */ /* 0x0003e2000c101110 */
[----:B------:R-:W-:Y:S01]  /*c710*/  ISETP.LT.OR P6, PT, R35, 0x22, !P2 ;  /* 0x000000222300780c */ /* 0x000fe200057c1670 */
[----:B------:R-:W-:Y:S01]  /*c720*/  FMUL R209, R209, UR20 ;  /* 0x00000014d1d17c20 */ /* 0x000fe20008400000 */
        /* <DEDUP_REMOVED lines=49> */
[----:B------:R-:W4:Y:S01]  /*ca40*/  LDL.LU R226, [R1+0x10] ;  /* 0x0000100001e27983 */ /* 0x000f220000300800 */
[----:B---3--:R-:W-:Y:S02]  /*ca50*/  F2FP.SATFINITE.E5M2.F32.PACK_AB_MERGE_C R33, RZ, R198, RZ ;  /* 0x000000c6ff21723e */ /* 0x008fe400048060ff */
[----:B------:R-:W-:Y:S01]  /*ca60*/  F2FP.SATFINITE.E5M2.F32.PACK_AB_MERGE_C R197, RZ, R197, RZ ;  /* 0x000000c5ffc5723e */ /* 0x000fe200048060ff */
[----:B------:R-:W-:Y:S01]  /*ca70*/  @!P5 STG.E.U8 desc[UR16][R26.64+0x31], R199 ;  /* 0x000031c71a00d986 */ /* 0x000fe2000c101110 */
[----:B------:R-:W-:-:S03]  /*ca80*/  ISETP.LT.OR P5, PT, R35, 0x3a, !P1 ;  /* 0x0000003a2300780c */ /* 0x000fc60004fa1670 */
[----:B------:R-:W3:Y:S01]  /*ca90*/  LDL.LU R224, [R1+0xc] ;  /* 0x00000c0001e07983 */ /* 0x000ee20000300800 */
[----:B------:R-:W-:-:S03]  /*caa0*/  FMUL R195, R195, UR20 ;  /* 0x00000014c3c37c20 */ /* 0x000fc60008400000 */
[----:B------:R1:W-:Y:S01]  /*cab0*/  @!P4 STG.E.U8 desc[UR16][R24.64+0x38], R33 ;  /* 0x000038211800c986 */ /* 0x0003e2000c101110 */
[----:B------:R-:W-:-:S03]  /*cac0*/  ISETP.LT.OR P4, PT, R35, 0x39, !P1 ;  /* 0x000000392300780c */ /* 0x000fc60004f81670 */
[----:B------:R-:W2:Y:S01]  /*cad0*/  LDL.LU R225, [R1+0x8] ;  /* 0x0000080001e17983 */ /* 0x000ea20000300800 */
[----:B------:R-:W-:-:S03]  /*cae0*/  FMUL R196, R196, UR20 ;  /* 0x00000014c4c47c20 */ /* 0x000fc60008400000 */
[----:B------:R-:W-:Y:S01]  /*caf0*/  @!P6 STG.E.U8 desc[UR16][R24.64+0x39], R197 ;  /* 0x000039c51800e986 */ /* 0x000fe2000c101110 */
[----:B------:R-:W-:-:S03]  /*cb00*/  ISETP.LT.OR P6, PT, R35, 0x41, !P2 ;  /* 0x000000412300780c */ /* 0x000fc600057c1670 */
[----:B------:R-:W4:Y:S01]  /*cb10*/  LDL.LU R222, [R1] ;  /* 0x0000000001de7983 */ /* 0x000f220000300800 */
[----:B------:R-:W-:-:S03]  /*cb20*/  FMUL R194, R194, UR20 ;  /* 0x00000014c2c27c20 */ /* 0x000fc60008400000 */
[----:B------:R-:W3:Y:S04]  /*cb30*/  LDL.LU R223, [R1+0x18] ;  /* 0x0000180001df7983 */ /* 0x000ee80000300800 */
[----:B------:R-:W3:Y:S01]  /*cb40*/  LDL.LU R221, [R1+0x4] ;  /* 0x0000040001dd7983 */ /* 0x000ee20000300800 */
[----:B------:R-:W-:Y:S01]  /*cb50*/  F2FP.SATFINITE.E5M2.F32.PACK_AB_MERGE_C R195, RZ, R195, RZ ;  /* 0x000000c3ffc3723e */ /* 0x000fe200048060ff */
[----:B------:R-:W-:Y:S01]  /*cb60*/  FMUL R193, R193, UR20 ;  /* 0x00000014c1c17c20 */ /* 0x000fe20008400000 */
[----:B0-----:R-:W-:Y:S01]  /*cb70*/  F2FP.SATFINITE.E5M2.F32.PACK_AB_MERGE_C R29, RZ, R196, RZ ;  /* 0x000000c4ff1d723e */ /* 0x001fe200048060ff */
[----:B------:R-:W-:Y:S01]  /*cb80*/  FMUL R192, R192, UR20 ;  /* 0x00000014c0c07c20 */ /* 0x000fe20008400000 */
[----:B-1----:R-:W-:Y:S01]  /*cb90*/  F2FP.SATFINITE.E5M2.F32.PACK_AB_MERGE_C R31, RZ, R194, RZ ;  /* 0x000000c2ff1f723e */ /* 0x002fe200048060ff */
[----:B------:R-:W-:Y:S01]  /*cba0*/  @!P5 STG.E.U8 desc[UR16][R26.64+0x39], R195 ;  /* 0x000039c31a00d986 */ /* 0x000fe2000c101110 */
[----:B------:R-:W-:Y:S01]  /*cbb0*/  ISETP.LT.OR P5, PT, R35, 0x42, !P2 ;  /* 0x000000422300780c */ /* 0x000fe200057a1670 */
[----:B------:R-:W-:Y:S01]  /*cbc0*/  FMUL R191, R191, UR20 ;  /* 0x00000014bfbf7c20 */ /* 0x000fe20008400000 */
[----:B------:R-:W-:Y:S01]  /*cbd0*/  F2FP.SATFINITE.E5M2.F32.PACK_AB_MERGE_C R193, RZ, R193, RZ ;  /* 0x000000c1ffc1723e */ /* 0x000fe200048060ff */
[----:B------:R0:W-:Y:S01]  /*cbe0*/  @!P4 STG.E.U8 desc[UR16][R26.64+0x38], R29 ;  /* 0x0000381d1a00c986 */ /* 0x0001e2000c101110 */
[----:B------:R-:W-:Y:S01]  /*cbf0*/  ISETP.LT.OR P4, PT, R35, 0x41, !P1 ;  /* 0x000000412300780c */ /* 0x000fe20004f81670 */
[----:B------:R-:W-:Y:S01]  /*cc00*/  FMUL R189, R189, UR20 ;  /* 0x00000014bdbd7c20 */ /* 0x000fe20008400000 */
[----:B------:R-:W-:Y:S01]  /*cc10*/  F2FP.SATFINITE.E5M2.F32.PACK_AB_MERGE_C R33, RZ, R192, RZ ;  /* 0x000000c0ff21723e */ /* 0x000fe200048060ff */
[----:B------:R1:W-:Y:S01]  /*cc20*/  @!P6 STG.E.U8 desc[UR16][R24.64+0x40], R31 ;  /* 0x0000401f1800e986 */ /* 0x0003e2000c101110 */
[C---:B------:R-:W-:Y:S01]  /*cc30*/  ISETP.LT.OR P6, PT, R35.reuse, 0x42, !P1 ;  /* 0x000000422300780c */ /* 0x040fe20004fc1670 */
[----:B------:R-:W-:Y:S01]  /*cc40*/  FMUL R190, R190, UR20 ;  /* 0x00000014bebe7c20 */ /* 0x000fe20008400000 */
[----:B------:R-:W-:Y:S01]  /*cc50*/  F2FP.SATFINITE.E5M2.F32.PACK_AB_MERGE_C R191, RZ, R191, RZ ;  /* 0x000000bfffbf723e */ /* 0x000fe200048060ff */
[----:B------:R-:W-:Y:S01]  /*cc60*/  FMUL R188, R188, UR20 ;  /* 0x00000014bcbc7c20 */ /* 0x000fe20008400000 */
[----:B------:R-:W-:Y:S01]  /*cc70*/  F2FP.SATFINITE.E5M2.F32.PACK_AB_MERGE_C R189, RZ, R189, RZ ;  /* 0x000000bdffbd723e */ /* 0x000fe200048060ff */
[----:B------:R-:W-:Y:S01]  /*cc80*/  @!P5 STG.E.U8 desc[UR16][R24.64+0x41], R193 ;  /* 0x000041c11800d986 */ /* 0x000fe2000c101110 */
[----:B------:R-:W-:Y:S01]  /*cc90*/  ISETP.LT.OR P5, PT, R35, 0x4a, !P2 ;  /* 0x0000004a2300780c */ /* 0x000fe200057a1670 */
[----:B------:R-:W-:Y:S01]  /*cca0*/  FMUL R187, R187, UR20 ;  /* 0x00000014bbbb7c20 */ /* 0x000fe20008400000 */
[----:B0-----:R-:W-:Y:S01]  /*ccb0*/  F2FP.SATFINITE.E5M2.F32.PACK_AB_MERGE_C R29, RZ, R190, RZ ;  /* 0x000000beff1d723e */ /* 0x001fe200048060ff */
[----:B------:R0:W-:Y:S01]  /*ccc0*/  @!P4 STG.E.U8 desc[UR16][R26.64+0x40], R33 ;  /* 0x000040211a00c986 */ /* 0x0001e2000c101110 */
[C---:B------:R-:W-:Y:S01]  /*ccd0*/  ISETP.LT.OR P4, PT, R35.reuse, 0x49, !P2 ;  /* 0x000000492300780c */ /* 0x040fe20005781670 */
[----:B------:R-:W-:Y:S01]  /*cce0*/  FMUL R186, R186, UR20 ;  /* 0x00000014baba7c20 */ /* 0x000fe20008400000 */
[----:B-1----:R-:W-:Y:S01]  /*ccf0*/  F2FP.SATFINITE.E5M2.F32.PACK_AB_MERGE_C R31, RZ, R188, RZ ;  /* 0x000000bcff1f723e */ /* 0x002fe200048060ff */
[----:B------:R-:W-:Y:S01]  /*cd00*/  @!P6 STG.E.U8 desc[UR16][R26.64+0x41], R191 ;  /* 0x000041bf1a00e986 */ /* 0x000fe2000c101110 */
[----:B------:R-:W-:Y:S01]  /*cd10*/  ISETP.LT.OR P6, PT, R35, 0x49, !P1 ;  /* 0x000000492300780c */ /* 0x000fe20004fc1670 */
[----:B------:R-:W-:Y:S01]  /*cd20*/  FMUL R185, R185, UR20 ;  /* 0x00000014b9b97c20 */ /* 0x000fe20008400000 */
[----:B------:R-:W-:Y:S01]  /*cd30*/  F2FP.SATFINITE.E5M2.F32.PACK_AB_MERGE_C R187, RZ, R187, RZ ;  /* 0x000000bbffbb723e */ /* 0x000fe200048060ff */
[----:B------:R-:W-:Y:S01]  /*cd40*/  FMUL R183, R183, UR20 ;  /* 0x00000014b7b77c20 */ /* 0x000fe20008400000 */
[----:B------:R-:W-:Y:S01]  /*cd50*/  FMUL R184, R184, UR20 ;  /* 0x00000014b8b87c20 */ /* 0x000fe20008400000 */
[----:B------:R-:W-:Y:S01]  /*cd60*/  @!P5 STG.E.U8 desc[UR16][R24.64+0x49], R189 ;  /* 0x000049bd1800d986 */ /* 0x000fe2000c101110 */
[C---:B------:R-:W-:Y:S01]  /*cd70*/  ISETP.LT.OR P5, PT, R35.reuse, 0x4a, !P1 ;  /* 0x0000004a2300780c */ /* 0x040fe20004fa1670 */
[----:B------:R-:W-:Y:S01]  /*cd80*/  FMUL R182, R182, UR20 ;  /* 0x00000014b6b67c20 */ /* 0x000fe20008400000 */
[----:B0-----:R-:W-:Y:S01]  /*cd90*/  F2FP.SATFINITE.E5M2.F32.PACK_AB_MERGE_C R33, RZ, R186, RZ ;  /* 0x000000baff21723e */ /* 0x001fe200048060ff */
[----:B------:R0:W-:Y:S01]  /*cda0*/  @!P4 STG.E.U8 desc[UR16][R24.64+0x48], R29 ;  /* 0x0000481d1800c986 */ /* 0x0001e2000c101110 */
[----:B------:R-:W-:Y:S01]  /*cdb0*/  ISETP.LT.OR P4, PT, R35, 0x51, !P2 ;  /* 0x000000512300780c */ /* 0x000fe20005781670 */
[----:B------:R-:W-:Y:S01]  /*cdc0*/  FMUL R181, R181, UR20 ;  /* 0x00000014b5b57c20 */ /* 0x000fe20008400000 */
[----:B------:R-:W-:Y:S01]  /*cdd0*/  F2FP.SATFINITE.E5M2.F32.PACK_AB_MERGE_C R185, RZ, R185, RZ ;  /* 0x000000b9ffb9723e */ /* 0x000fe200048060ff */
[----:B------:R1:W-:Y:S01]  /*cde0*/  @!P6 STG.E.U8 desc[UR16][R26.64+0x48], R31 ;  /* 0x0000481f1a00e986 */ /* 0x0003e2000c101110 */
[----:B------:R-:W-:Y:S01]  /*cdf0*/  ISETP.LT.OR P6, PT, R35, 0x52, !P2 ;  /* 0x000000522300780c */ /* 0x000fe200057c1670 */
        /* <DEDUP_REMOVED lines=17> */
[----:B------:R-:W-:Y:S01]  /*cf10*/  F2FP.SATFINITE.E5M2.F32.PACK_AB_MERGE_C R177, RZ, R177, RZ ;  /* 0x000000b1ffb1723e */ /* 0x000fe200048060ff */
        /* <DEDUP_REMOVED lines=13> */
[----:B------:R-:W-:Y:S01]  /*cff0*/  FMUL R170, R170, UR20 ;  /* 0x00000014aaaa7c20 */ /* 0x000fe20008400000 */
        /* <DEDUP_REMOVED lines=19> */
[C---:B------:R-:W-:Y:S01]  /*d130*/  ISETP.LT.OR P4, PT, R35.reuse, 0x69, !P2 ;  /* 0x000000692300780c */ /* 0x040fe20005781670 */
        /* <DEDUP_REMOVED lines=69> */
[----:B------:R-:W-:Y:S01]  /*d590*/  ISETP.LT.OR P4, PT, R35, 0x81, !P1 ;  /* 0x000000812300780c */ /* 0x000fe20004f81670 */
[----:B------:R-:W-:Y:S01]  /*d5a0*/  FMUL R13, R13, UR20 ;  /* 0x000000140d0d7c20 */ /* 0x000fe20008400000 */
[----:B-1----:R-:W-:Y:S01]  /*d5b0*/  F2FP.SATFINITE.E5M2.F32.PACK_AB_MERGE_C R31, RZ, R158, RZ ;  /* 0x0000009eff1f723e */ /* 0x002fe200048060ff */
[----:B------:R-:W-:Y:S01]  /*d5c0*/  @!P6 STG.E.U8 desc[UR16][R24.64+0x81], R161 ;  /* 0x000081a11800e986 */ /* 0x000fe2000c101110 */
        /* <DEDUP_REMOVED lines=35> */
[----:B-----5:R-:W-:Y:S01]  /*d800*/  FMUL R0, R0, UR20 ;  /* 0x0000001400007c20 */ /* 0x020fe20008400000 */
[----:B0-----:R-:W-:Y:S01]  /*d810*/  F2FP.SATFINITE.E5M2.F32.PACK_AB_MERGE_C R33, RZ, R22, RZ ;  /* 0x00000016ff21723e */ /* 0x001fe200048060ff */
[----:B------:R0:W-:Y:S01]  /*d820*/  @!P4 STG.E.U8 desc[UR16][R24.64+0x90], R29 ;  /* 0x0000901d1800c986 */ /* 0x0001e2000c101110 */
[C---:B------:R-:W-:Y:S01]  /*d830*/  ISETP.LT.OR P4, PT, R35.reuse, 0x99, !P2 ;  /* 0x000000992300780c */ /* 0x040fe20005781670 */
[----:B------:R-:W-:Y:S01]  /*d840*/  FMUL R2, R2, UR20 ;  /* 0x0000001402027c20 */ /* 0x000fe20008400000 */
[----:B------:R-:W-:Y:S01]  /*d850*/  F2FP.SATFINITE.E5M2.F32.PACK_AB_MERGE_C R5, RZ, R5, RZ ;  /* 0x00000005ff05723e */ /* 0x000fe200048060ff */
[----:B------:R-:W-:Y:S01]  /*d860*/  @!P6 STG.E.U8 desc[UR16][R26.64+0x90], R31 ;  /* 0x0000901f1a00e986 */ /* 0x000fe2000c101110 */
[----:B------:R-:W-:-:S05]  /*d870*/  ISETP.LT.OR P6, PT, R35, 0x9a, !P2 ;  /* 0x0000009a2300780c */ /* 0x000fca00057c1670 */
[----:B------:R1:W-:Y:S01]  /*d880*/  @!P5 STG.E.U8 desc[UR16][R26.64+0x91], R23 ;  /* 0x000091171a00d986 */ /* 0x0003e2000c101110 */
[C---:B------:R-:W-:Y:S02]  /*d890*/  ISETP.LT.OR P5, PT, R35.reuse, 0x9a, !P1 ;  /* 0x0000009a2300780c */ /* 0x040fe40004fa1670 */
[----:B0-----:R-:W-:Y:S01]  /*d8a0*/  F2FP.SATFINITE.E5M2.F32.PACK_AB_MERGE_C R29, RZ, R20, RZ ;  /* 0x00000014ff1d723e */ /* 0x001fe200048060ff */
[----:B------:R-:W-:Y:S01]  /*d8b0*/  @!P4 STG.E.U8 desc[UR16][R24.64+0x98], R33 ;  /* 0x000098211800c986 */ /* 0x000fe2000c101110 */
[----:B------:R-:W-:-:S03]  /*d8c0*/  ISETP.LT.OR P4, PT, R35, 0x99, !P1 ;  /* 0x000000992300780c */ /* 0x000fc60004f81670 */
[----:B------:R0:W-:Y:S01]  /*d8d0*/  @!P6 STG.E.U8 desc[UR16][R24.64+0x99], R21 ;  /* 0x000099151800e986 */ /* 0x0001e2000c101110 */
[----:B------:R-:W-:Y:S02]  /*d8e0*/  ISETP.LT.OR P6, PT, R35, 0xa1, !P2 ;  /* 0x000000a12300780c */ /* 0x000fe400057c1670 */
[----:B-1----:R-:W-:-:S03]  /*d8f0*/  F2FP.SATFINITE.E5M2.F32.PACK_AB_MERGE_C R23, RZ, R18, RZ ;  /* 0x00000012ff17723e */ /* 0x002fc600048060ff */
[----:B------:R1:W-:Y:S01]  /*d900*/  @!P5 STG.E.U8 desc[UR16][R26.64+0x99], R19 ;  /* 0x000099131a00d986 */ /* 0x0003e2000c101110 */
[----:B------:R-:W-:-:S03]  /*d910*/  ISETP.LT.OR P5, PT, R35, 0xa2, !P2 ;  /* 0x000000a22300780c */ /* 0x000fc600057a1670 */
[----:B------:R-:W-:Y:S01]  /*d920*/  @!P4 STG.E.U8 desc[UR16][R26.64+0x98], R29 ;  /* 0x0000981d1a00c986 */ /* 0x000fe2000c101110 */
[C---:B------:R-:W-:Y:S02]  /*d930*/  ISETP.LT.OR P4, PT, R35.reuse, 0xa1, !P1 ;  /* 0x000000a12300780c */ /* 0x040fe40004f81670 */
[----:B0-----:R-:W-:Y:S01]  /*d940*/  F2FP.SATFINITE.E5M2.F32.PACK_AB_MERGE_C R21, RZ, R16, RZ ;  /* 0x00000010ff15723e */ /* 0x001fe200048060ff */
[----:B------:R-:W-:Y:S01]  /*d950*/  @!P6 STG.E.U8 desc[UR16][R24.64+0xa0], R23 ;  /* 0x0000a0171800e986 */ /* 0x000fe2000c101110 */
[----:B------:R-:W-:Y:S02]  /*d960*/  ISETP.LT.OR P6, PT, R35, 0xa2, !P1 ;  /* 0x000000a22300780c */ /* 0x000fe40004fc1670 */
[----:B-1----:R-:W-:-:S03]  /*d970*/  F2FP.SATFINITE.E5M2.F32.PACK_AB_MERGE_C R19, RZ, R14, RZ ;  /* 0x0000000eff13723e */ /* 0x002fc600048060ff */
[----:B------:R0:W-:Y:S01]  /*d980*/  @!P5 STG.E.U8 desc[UR16][R24.64+0xa1], R17 ;  /* 0x0000a1111800d986 */ /* 0x0001e2000c101110 */
[----:B------:R-:W-:-:S03]  /*d990*/  ISETP.LT.OR P5, PT, R35, 0xaa, !P2 ;  /* 0x000000aa2300780c */ /* 0x000fc600057a1670 */
[----:B------:R-:W-:Y:S01]  /*d9a0*/  @!P4 STG.E.U8 desc[UR16][R26.64+0xa0], R21 ;  /* 0x0000a0151a00c986 */ /* 0x000fe2000c101110 */
[----:B------:R-:W-:-:S03]  /*d9b0*/  ISETP.LT.OR P4, PT, R35, 0xa9, !P2 ;  /* 0x000000a92300780c */ /* 0x000fc60005781670 */
[----:B------:R1:W-:Y:S01]  /*d9c0*/  @!P6 STG.E.U8 desc[UR16][R26.64+0xa1], R15 ;  /* 0x0000a10f1a00e986 */ /* 0x0003e2000c101110 */
[----:B------:R-:W-:Y:S02]  /*d9d0*/  ISETP.LT.OR P6, PT, R35, 0xa9, !P1 ;  /* 0x000000a92300780c */ /* 0x000fe40004fc1670 */
[----:B0-----:R-:W-:-:S03]  /*d9e0*/  F2FP.SATFINITE.E5M2.F32.PACK_AB_MERGE_C R17, RZ, R12, RZ ;  /* 0x0000000cff11723e */ /* 0x001fc600048060ff */
[----:B------:R0:W-:Y:S01]  /*d9f0*/  @!P5 STG.E.U8 desc[UR16][R24.64+0xa9], R13 ;  /* 0x0000a90d1800d986 */ /* 0x0001e2000c101110 */
[----:B------:R-:W-:-:S03]  /*da00*/  ISETP.LT.OR P5, PT, R35, 0xaa, !P1 ;  /* 0x000000aa2300780c */ /* 0x000fc60004fa1670 */
[----:B------:R-:W-:Y:S01]  /*da10*/  @!P4 STG.E.U8 desc[UR16][R24.64+0xa8], R19 ;  /* 0x0000a8131800c986 */ /* 0x000fe2000c101110 */
[C---:B------:R-:W-:Y:S02]  /*da20*/  ISETP.LT.OR P4, PT, R35.reuse, 0xb1, !P2 ;  /* 0x000000b12300780c */ /* 0x040fe40005781670 */
[----:B-1----:R-:W-:Y:S01]  /*da30*/  F2FP.SATFINITE.E5M2.F32.PACK_AB_MERGE_C R15, RZ, R10, RZ ;  /* 0x0000000aff0f723e */ /* 0x002fe200048060ff */
[----:B------:R-:W-:Y:S01]  /*da40*/  @!P6 STG.E.U8 desc[UR16][R26.64+0xa8], R17 ;  /* 0x0000a8111a00e986 */ /* 0x000fe2000c101110 */
[----:B------:R-:W-:Y:S02]  /*da50*/  ISETP.LT.OR P6, PT, R35, 0xb2, !P2 ;  /* 0x000000b22300780c */ /* 0x000fe400057c1670 */
[----:B0-----:R-:W-:-:S03]  /*da60*/  F2FP.SATFINITE.E5M2.F32.PACK_AB_MERGE_C R13, RZ, R8, RZ ;  /* 0x00000008ff0d723e */ /* 0x001fc600048060ff */
        /* <DEDUP_REMOVED lines=9> */
[----:B------:R4:W-:Y:S01]  /*db00*/  @!P4 STG.E.U8 desc[UR16][R26.64+0xb0], R13 ;  /* 0x0000b00d1a00c986 */ /* 0x0009e2000c101110 */
[C---:B------:R-:W-:Y:S02]  /*db10*/  ISETP.LT.OR P4, PT, R35.reuse, 0xb9, !P1 ;  /* 0x000000b92300780c */ /* 0x040fe40004f81670 */
[----:B-1----:R-:W-:Y:S01]  /*db20*/  F2FP.SATFINITE.E5M2.F32.PACK_AB_MERGE_C R9, RZ, R4, RZ ;  /* 0x00000004ff09723e */ /* 0x002fe200048060ff */
[----:B------:R1:W-:Y:S01]  /*db30*/  @!P6 STG.E.U8 desc[UR16][R24.64+0xb8], R11 ;  /* 0x0000b80b1800e986 */ /* 0x0003e2000c101110 */
[----:B------:R-:W-:Y:S02]  /*db40*/  ISETP.LT.OR P6, PT, R35, 0xba, !P1 ;  /* 0x000000ba2300780c */ /* 0x000fe40004fc1670 */
[----:B0-----:R-:W-:Y:S01]  /*db50*/  F2FP.SATFINITE.E5M2.F32.PACK_AB_MERGE_C R7, RZ, R2, RZ ;  /* 0x00000002ff07723e */ /* 0x001fe200048060ff */
[----:B--2---:R-:W-:Y:S02]  /*db60*/  FMUL R2, R225, UR20 ;  /* 0x00000014e1027c20 */ /* 0x004fe40008400000 */
[----:B------:R0:W-:Y:S01]  /*db70*/  @!P5 STG.E.U8 desc[UR16][R24.64+0xb9], R5 ;  /* 0x0000b9051800d986 */ /* 0x0001e2000c101110 */
[----:B------:R-:W-:-:S02]  /*db80*/  ISETP.LT.OR P5, PT, R35, 0xc2, !P2 ;  /* 0x000000c22300780c */ /* 0x000fc400057a1670 */
[----:B----4-:R-:W-:Y:S01]  /*db90*/  F2FP.SATFINITE.E5M2.F32.PACK_AB_MERGE_C R13, RZ, R3, RZ ;  /* 0x00000003ff0d723e */ /* 0x010fe200048060ff */
[----:B------:R-:W-:Y:S01]  /*dba0*/  FMUL R3, R222, UR20 ;  /* 0x00000014de037c20 */ /* 0x000fe20008400000 */
[----:B------:R2:W-:Y:S01]  /*dbb0*/  @!P4 STG.E.U8 desc[UR16][R26.64+0xb8], R9 ;  /* 0x0000b8091a00c986 */ /* 0x0005e2000c101110 */
[----:B-1----:R-:W-:Y:S01]  /*dbc0*/  F2FP.SATFINITE.E5M2.F32.PACK_AB_MERGE_C R11, RZ, R0, RZ ;  /* 0x00000000ff0b723e */ /* 0x002fe200048060ff */
[----:B---3--:R-:W-:Y:S01]  /*dbd0*/  FMUL R0, R221, UR20 ;  /* 0x00000014dd007c20 */ /* 0x008fe20008400000 */
[----:B------:R-:W-:Y:S01]  /*dbe0*/  ISETP.LT.OR P4, PT, R35, 0xc1, !P2 ;  /* 0x000000c12300780c */ /* 0x000fe20005781670 */
[----:B------:R-:W3:Y:S04]  /*dbf0*/  LDL.LU R222, [R1+0x1c] ;  /* 0x00001c0001de7983 */ /* 0x000ee80000300800 */
[----:B------:R-:W4:Y:S01]  /*dc00*/  LDL.LU R220, [R1+0x20] ;  /* 0x0000200001dc7983 */ /* 0x000f220000300800 */
[----:B0-----:R-:W-:-:S03]  /*dc10*/  F2FP.SATFINITE.E5M2.F32.PACK_AB_MERGE_C R5, RZ, R3, RZ ;  /* 0x00000003ff05723e */ /* 0x001fc600048060ff */
[----:B------:R-:W4:Y:S01]  /*dc20*/  LDL.LU R225, [R1+0x24] ;  /* 0x0000240001e17983 */ /* 0x000f220000300800 */
[----:B------:R-:W-:Y:S01]  /*dc30*/  FMUL R3, R224, UR20 ;  /* 0x00000014e0037c20 */ /* 0x000fe20008400000 */
[----:B--2---:R-:W-:Y:S01]  /*dc40*/  F2FP.SATFINITE.E5M2.F32.PACK_AB_MERGE_C R9, RZ, R0, RZ ;  /* 0x00000000ff09723e */ /* 0x004fe200048060ff */
[----:B------:R-:W-:Y:S01]  /*dc50*/  FMUL R0, R226, UR20 ;  /* 0x00000014e2007c20 */ /* 0x000fe20008400000 */
[----:B------:R0:W-:Y:S01]  /*dc60*/  @!P6 STG.E.U8 desc[UR16][R26.64+0xb9], R13 ;  /* 0x0000b90d1a00e986 */ /* 0x0001e2000c101110 */
[----:B------:R-:W-:-:S03]  /*dc70*/  ISETP.LT.OR P6, PT, R35, 0xc1, !P1 ;  /* 0x000000c12300780c */ /* 0x000fc60004fc1670 */
[----:B------:R-:W2:Y:S04]  /*dc80*/  LDL.LU R224, [R1+0x28] ;  /* 0x0000280001e07983 */ /* 0x000ea80000300800 */
[----:B------:R-:W2:Y:S01]  /*dc90*/  LDL.LU R226, [R1+0x2c] ;  /* 0x00002c0001e27983 */ /* 0x000ea20000300800 */
[----:B0-----:R-:W-:Y:S01]  /*dca0*/  F2FP.SATFINITE.E5M2.F32.PACK_AB_MERGE_C R13, RZ, R2, RZ ;  /* 0x00000002ff0d723e */ /* 0x001fe200048060ff */
[----:B------:R-:W-:Y:S02]  /*dcb0*/  FMUL R2, R227, UR20 ;  /* 0x00000014e3027c20 */ /* 0x000fe40008400000 */
[----:B------:R-:W2:Y:S04]  /*dcc0*/  LDL.LU R227, [R1+0x30] ;  /* 0x0000300001e37983 */ /* 0x000ea80000300800 */
[----:B------:R-:W-:Y:S01]  /*dcd0*/  @!P5 STG.E.U8 desc[UR16][R24.64+0xc1], R11 ;  /* 0x0000c10b1800d986 */ /* 0x000fe2000c101110 */
[----:B------:R-:W-:-:S03]  /*dce0*/  ISETP.LT.OR P5, PT, R35, 0xc2, !P1 ;  /* 0x000000c22300780c */ /* 0x000fc60004fa1670 */
[----:B------:R0:W-:Y:S01]  /*dcf0*/  @!P4 STG.E.U8 desc[UR16][R24.64+0xc0], R7 ;  /* 0x0000c0071800c986 */ /* 0x0001e2000c101110 */
[----:B------:R-:W-:-:S03]  /*dd00*/  ISETP.LT.OR P4, PT, R35, 0xc9, !P2 ;  /* 0x000000c92300780c */ /* 0x000fc60005781670 */
[----:B------:R1:W-:Y:S01]  /*dd10*/  @!P6 STG.E.U8 desc[UR16][R26.64+0xc0], R5 ;  /* 0x0000c0051a00e986 */ /* 0x0003e2000c101110 */
[----:B------:R-:W-:-:S03]  /*dd20*/  ISETP.LT.OR P6, PT, R35, 0xca, !P2 ;  /* 0x000000ca2300780c */ /* 0x000fc600057c1670 */
[----:B------:R-:W2:Y:S04]  /*dd30*/  LDL.LU R221, [R1+0x34] ;  /* 0x0000340001dd7983 */ /* 0x000ea80000300800 */
[----:B------:R1:W-:Y:S01]  /*dd40*/  @!P5 STG.E.U8 desc[UR16][R26.64+0xc1], R9 ;  /* 0x0000c1091a00d986 */ /* 0x0003e2000c101110 */
[----:B0-----:R-:W-:Y:S01]  /*dd50*/  F2FP.SATFINITE.E5M2.F32.PACK_AB_MERGE_C R7, RZ, R3, RZ ;  /* 0x00000003ff07723e */ /* 0x001fe200048060ff */
[----:B------:R-:W-:Y:S02]  /*dd60*/  FMUL R3, R223, UR20 ;  /* 0x00000014df037c20 */ /* 0x000fe40008400000 */
[----:B------:R-:W-:Y:S01]  /*dd70*/  @!P4 STG.E.U8 desc[UR16][R24.64+0xc8], R13 ;  /* 0x0000c80d1800c986 */ /* 0x000fe2000c101110 */
[----:B------:R-:W-:-:S03]  /*dd80*/  ISETP.LT.OR P4, PT, R35, 0xc9, !P1 ;  /* 0x000000c92300780c */ /* 0x000fc60004f81670 */
[----:B------:R-:W2:Y:S01]  /*dd90*/  LDL.LU R223, [R1+0x38] ;  /* 0x0000380001df7983 */ /* 0x000ea20000300800 */
[----:B-1----:R-:W-:Y:S02]  /*dda0*/  F2FP.SATFINITE.E5M2.F32.PACK_AB_MERGE_C R5, RZ, R0, RZ ;  /* 0x00000000ff05723e */ /* 0x002fe400048060ff */
[----:B------:R-:W-:Y:S02]  /*ddb0*/  F2FP.SATFINITE.E5M2.F32.PACK_AB_MERGE_C R11, RZ, R2, RZ ;  /* 0x00000002ff0b723e */ /* 0x000fe400048060ff */
[----:B------:R-:W-:Y:S01]  /*ddc0*/  F2FP.SATFINITE.E5M2.F32.PACK_AB_MERGE_C R9, RZ, R3, RZ ;  /* 0x00000003ff09723e */ /* 0x000fe200048060ff */
[----:B------:R0:W-:Y:S04]  /*ddd0*/  @!P6 STG.E.U8 desc[UR16][R24.64+0xc9], R7 ;  /* 0x0000c9071800e986 */ /* 0x0001e8000c101110 */
[----:B------:R1:W-:Y:S01]  /*dde0*/  @!P4 STG.E.U8 desc[UR16][R26.64+0xc8], R5 ;  /* 0x0000c8051a00c986 */ /* 0x0003e2000c101110 */
[----:B---3--:R-:W-:-:S03]  /*ddf0*/  FMUL R0, R222, UR20 ;  /* 0x00000014de007c20 */ /* 0x008fc60008400000 */
[----:B------:R-:W3:Y:S01]  /*de00*/  LDL.LU R222, [R1+0x3c] ;  /* 0x00003c0001de7983 */ /* 0x000ee20000300800 */
[----:B----4-:R-:W-:Y:S01]  /*de10*/  FMUL R2, R220, UR20 ;  /* 0x00000014dc027c20 */ /* 0x010fe20008400000 */
[----:B0-----:R-:W-:Y:S01]  /*de20*/  F2FP.SATFINITE.E5M2.F32.PACK_AB_MERGE_C R7, RZ, R0, RZ ;  /* 0x00000000ff07723e */ /* 0x001fe200048060ff */
[----:B------:R-:W-:Y:S02]  /*de30*/  FMUL R3, R225, UR20 ;  /* 0x00000014e1037c20 */ /* 0x000fe40008400000 */
[----:B------:R-:W4:Y:S01]  /*de40*/  LDL.LU R225, [R1+0x40] ;  /* 0x0000400001e17983 */ /* 0x000f220000300800 */
[----:B------:R-:W-:Y:S02]  /*de50*/  F2FP.SATFINITE.E5M2.F32.PACK_AB_MERGE_C R13, RZ, R2, RZ ;  /* 0x00000002ff0d723e */ /* 0x000fe400048060ff */
[----:B-1----:R-:W-:Y:S01]  /*de60*/  F2FP.SATFINITE.E5M2.F32.PACK_AB_MERGE_C R5, RZ, R3, RZ ;  /* 0x00000003ff05723e */ /* 0x002fe200048060ff */
[----:B--2---:R-:W-:Y:S02]  /*de70*/  FMUL R0, R224, UR20 ;  /* 0x00000014e0007c20 */ /* 0x004fe40008400000 */
[----:B------:R-:W2:Y:S01]  /*de80*/  LDL.LU R224, [R1+0x44] ;  /* 0x0000440001e07983 */ /* 0x000ea20000300800 */
[----:B------:R-:W-:-:S03]  /*de90*/  FMUL R2, R226, UR20 ;  /* 0x00000014e2027c20 */ /* 0x000fc60008400000 */
[----:B------:R-:W2:Y:S01]  /*dea0*/  LDL.LU R226, [R1+0x48] ;  /* 0x0000480001e27983 */ /* 0x000ea20000300800 */
[----:B------:R-:W-:-:S03]  /*deb0*/  FMUL R3, R227, UR20 ;  /* 0x00000014e3037c20 */ /* 0x000fc60008400000 */
[----:B------:R-:W2:Y:S01]  /*dec0*/  LDL.LU R227, [R1+0x4c] ;  /* 0x00004c0001e37983 */ /* 0x000ea20000300800 */
[C---:B------:R-:W-:Y:S02]  /*ded0*/  ISETP.LT.OR P5, PT, R35.reuse, 0xca, !P1 ;  /* 0x000000ca2300780c */ /* 0x040fe40004fa1670 */
[C---:B------:R-:W-:Y:S01]  /*dee0*/  ISETP.LT.OR P6, PT, R35.reuse, 0xd1, !P2 ;  /* 0x000000d12300780c */ /* 0x040fe200057c1670 */
[----:B------:R-:W2:Y:S01]  /*def0*/  LDL.LU R219, [R1+0x50] ;  /* 0x0000500001db7983 */ /* 0x000ea20000300800 */
[----:B------:R-:W-:-:S03]  /*df00*/  ISETP.LT.OR P4, PT, R35, 0xd1, !P1 ;  /* 0x000000d12300780c */ /* 0x000fc60004f81670 */
[----:B------:R-:W2:Y:S04]  /*df10*/  LDL.LU R218, [R1+0x54] ;  /* 0x0000540001da7983 */ /* 0x000ea80000300800 */
[----:B------:R-:W2:Y:S04]  /*df20*/  LDL.LU R220, [R1+0x58] ;  /* 0x0000580001dc7983 */ /* 0x000ea80000300800 */
[----:B------:R0:W-:Y:S01]  /*df30*/  @!P5 STG.E.U8 desc[UR16][R26.64+0xc9], R11 ;  /* 0x0000c90b1a00d986 */ /* 0x0001e2000c101110 */
[----:B------:R-:W-:-:S03]  /*df40*/  ISETP.LT.OR P5, PT, R35, 0xd2, !P2 ;  /* 0x000000d22300780c */ /* 0x000fc600057a1670 */
[----:B------:R1:W-:Y:S01]  /*df50*/  @!P6 STG.E.U8 desc[UR16][R24.64+0xd0], R9 ;  /* 0x0000d0091800e986 */ /* 0x0003e2000c101110 */
[----:B------:R-:W-:Y:S02]  /*df60*/  ISETP.LT.OR P6, PT, R35, 0xd2, !P1 ;  /* 0x000000d22300780c */ /* 0x000fe40004fc1670 */
[----:B0-----:R-:W-:-:S07]  /*df70*/  F2FP.SATFINITE.E5M2.F32.PACK_AB_MERGE_C R11, RZ, R2, RZ ;  /* 0x00000002ff0b723e */ /* 0x001fce00048060ff */
[----:B------:R0:W-:Y:S01]  /*df80*/  @!P5 STG.E.U8 desc[UR16][R24.64+0xd1], R7 ;  /* 0x0000d1071800d986 */ /* 0x0001e2000c101110 */
[C---:B------:R-:W-:Y:S02]  /*df90*/  ISETP.LT.OR P5, PT, R35.reuse, 0xda, !P2 ;  /* 0x000000da2300780c */ /* 0x040fe400057a1670 */
[----:B-1----:R-:W-:Y:S01]  /*dfa0*/  F2FP.SATFINITE.E5M2.F32.PACK_AB_MERGE_C R9, RZ, R0, RZ ;  /* 0x00000000ff09723e */ /* 0x002fe200048060ff */
[----:B------:R-:W-:Y:S01]  /*dfb0*/  @!P4 STG.E.U8 desc[UR16][R26.64+0xd0], R13 ;  /* 0x0000d00d1a00c986 */ /* 0x000fe2000c101110 */
[----:B------:R-:W-:Y:S01]  /*dfc0*/  ISETP.LT.OR P4, PT, R35, 0xd9, !P2 ;  /* 0x000000d92300780c */ /* 0x000fe20005781670 */
[----:B------:R-:W-:Y:S01]  /*dfd0*/  FMUL R0, R221, UR20 ;  /* 0x00000014dd007c20 */ /* 0x000fe20008400000 */
[----:B------:R-:W-:Y:S01]  /*dfe0*/  FMUL R2, R223, UR20 ;  /* 0x00000014df027c20 */ /* 0x000fe20008400000 */
[----:B------:R1:W-:Y:S01]  /*dff0*/  @!P6 STG.E.U8 desc[UR16][R26.64+0xd1], R5 ;  /* 0x0000d1051a00e986 */ /* 0x0003e2000c101110 */
[----:B------:R-:W-:-:S03]  /*e000*/  ISETP.LT.OR P6, PT, R35, 0xd9, !P1 ;  /* 0x000000d92300780c */ /* 0x000fc60004fc1670 */
[----:B------:R-:W2:Y:S04]  /*e010*/  LDL.LU R221, [R1+0x5c] ;  /* 0x00005c0001dd7983 */ /* 0x000ea80000300800 */
[----:B------:R-:W2:Y:S01]  /*e020*/  LDL.LU R223, [R1+0x60] ;  /* 0x0000600001df7983 */ /* 0x000ea20000300800 */
[----:B0-----:R-:W-:Y:S02]  /*e030*/  F2FP.SATFINITE.E5M2.F32.PACK_AB_MERGE_C R7, RZ, R3, RZ ;  /* 0x00000003ff07723e */ /* 0x001fe400048060ff */
[----:B-1----:R-:W-:Y:S01]  /*e040*/  F2FP.SATFINITE.E5M2.F32.PACK_AB_MERGE_C R5, RZ, R0, RZ ;  /* 0x00000000ff05723e */ /* 0x002fe200048060ff */
[----:B------:R0:W-:Y:S01]  /*e050*/  @!P4 STG.E.U8 desc[UR16][R24.64+0xd8], R9 ;  /* 0x0000d8091800c986 */ /* 0x0001e2000c101110 */
[----:B------:R-:W-:-:S03]  /*e060*/  F2FP.SATFINITE.E5M2.F32.PACK_AB_MERGE_C R13, RZ, R2, RZ ;  /* 0x00000002ff0d723e */ /* 0x000fc600048060ff */
[----:B------:R-:W-:Y:S04]  /*e070*/  @!P5 STG.E.U8 desc[UR16][R24.64+0xd9], R11 ;  /* 0x0000d90b1800d986 */ /* 0x000fe8000c101110 */
[----:B------:R1:W-:Y:S01]  /*e080*/  @!P6 STG.E.U8 desc[UR16][R26.64+0xd8], R7 ;  /* 0x0000d8071a00e986 */ /* 0x0003e2000c101110 */
[----:B---3--:R-:W-:-:S03]  /*e090*/  FMUL R3, R222, UR20 ;  /* 0x00000014de037c20 */ /* 0x008fc60008400000 */
[----:B------:R-:W3:Y:S01]  /*e0a0*/  LDL.LU R222, [R1+0x64] ;  /* 0x0000640001de7983 */ /* 0x000ee20000300800 */
[----:B----4-:R-:W-:Y:S01]  /*e0b0*/  FMUL R0, R225, UR20 ;  /* 0x00000014e1007c20 */ /* 0x010fe20008400000 */
[----:B0-----:R-:W-:Y:S02]  /*e0c0*/  F2FP.SATFINITE.E5M2.F32.PACK_AB_MERGE_C R9, RZ, R3, RZ ;  /* 0x00000003ff09723e */ /* 0x001fe400048060ff */
[----:B------:R-:W4:Y:S02]  /*e0d0*/  LDL.LU R225, [R1+0x68] ;  /* 0x0000680001e17983 */ /* 0x000f240000300800 */
        /* <DEDUP_REMOVED lines=8> */
[C---:B------:R-:W-:Y:S02]  /*e160*/  ISETP.LT.OR P4, PT, R35.reuse, 0xe1, !P2 ;  /* 0x000000e12300780c */ /* 0x040fe40005781670 */
[----:B------:R-:W-:-:S09]  /*e170*/  ISETP.LT.OR P6, PT, R35, 0xe2, !P2 ;  /* 0x000000e22300780c */ /* 0x000fd200057c1670 */
[----:B------:R0:W-:Y:S01]  /*e180*/  @!P5 STG.E.U8 desc[UR16][R26.64+0xd9], R5 ;  /* 0x0000d9051a00d986 */ /* 0x0001e2000c101110 */
[----:B------:R-:W-:-:S03]  /*e190*/  ISETP.LT.OR P5, PT, R35, 0xe2, !P1 ;  /* 0x000000e22300780c */ /* 0x000fc60004fa1670 */
[----:B------:R-:W-:Y:S01]  /*e1a0*/  @!P4 STG.E.U8 desc[UR16][R24.64+0xe0], R13 ;  /* 0x0000e00d1800c986 */ /* 0x000fe2000c101110 */
[----:B------:R-:W-:-:S03]  /*e1b0*/  ISETP.LT.OR P4, PT, R35, 0xe1, !P1 ;  /* 0x000000e12300780c */ /* 0x000fc60004f81670 */
[----:B------:R1:W-:Y:S01]  /*e1c0*/  @!P6 STG.E.U8 desc[UR16][R24.64+0xe1], R9 ;  /* 0x0000e1091800e986 */ /* 0x0003e2000c101110 */
[----:B------:R-:W-:Y:S02]  /*e1d0*/  ISETP.LT.OR P6, PT, R35, 0xe9, !P2 ;  /* 0x000000e92300780c */ /* 0x000fe400057c1670 */
[----:B------:R-:W-:Y:S02]  /*e1e0*/  F2FP.SATFINITE.E5M2.F32.PACK_AB_MERGE_C R11, RZ, R2, RZ ;  /* 0x00000002ff0b723e */ /* 0x000fe400048060ff */
[----:B0-----:R-:W-:-:S03]  /*e1f0*/  F2FP.SATFINITE.E5M2.F32.PACK_AB_MERGE_C R5, RZ, R3, RZ ;  /* 0x00000003ff05723e */ /* 0x001fc600048060ff */
[----:B------:R-:W-:Y:S01]  /*e200*/  @!P5 STG.E.U8 desc[UR16][R26.64+0xe1], R11 ;  /* 0x0000e10b1a00d986 */ /* 0x000fe2000c101110 */
[----:B------:R-:W-:-:S03]  /*e210*/  ISETP.LT.OR P5, PT, R35, 0xea, !P2 ;  /* 0x000000ea2300780c */ /* 0x000fc600057a1670 */
[----:B------:R0:W-:Y:S01]  /*e220*/  @!P4 STG.E.U8 desc[UR16][R26.64+0xe0], R7 ;  /* 0x0000e0071a00c986 */ /* 0x0001e2000c101110 */
[----:B------:R-:W-:-:S03]  /*e230*/  ISETP.LT.OR P4, PT, R35, 0xe9, !P1 ;  /* 0x000000e92300780c */ /* 0x000fc60004f81670 */
[----:B------:R0:W-:Y:S01]  /*e240*/  @!P6 STG.E.U8 desc[UR16][R24.64+0xe8], R5 ;  /* 0x0000e8051800e986 */ /* 0x0001e2000c101110 */
[----:B------:R-:W-:Y:S01]  /*e250*/  ISETP.LT.OR P6, PT, R35, 0xea, !P1 ;  /* 0x000000ea2300780c */ /* 0x000fe20004fc1670 */
[----:B------:R-:W-:Y:S01]  /*e260*/  FMUL R2, R219, UR20 ;  /* 0x00000014db027c20 */ /* 0x000fe20008400000 */
[----:B------:R-:W-:Y:S01]  /*e270*/  FMUL R3, R218, UR20 ;  /* 0x00000014da037c20 */ /* 0x000fe20008400000 */
[----:B-1----:R-:W-:-:S03]  /*e280*/  F2FP.SATFINITE.E5M2.F32.PACK_AB_MERGE_C R9, RZ, R0, RZ ;  /* 0x00000000ff09723e */ /* 0x002fc600048060ff */
[----:B------:R-:W-:Y:S02]  /*e290*/  F2FP.SATFINITE.E5M2.F32.PACK_AB_MERGE_C R13, RZ, R2, RZ ;  /* 0x00000002ff0d723e */ /* 0x000fe400048060ff */
[----:B0-----:R-:W-:Y:S01]  /*e2a0*/  F2FP.SATFINITE.E5M2.F32.PACK_AB_MERGE_C R7, RZ, R3, RZ ;  /* 0x00000003ff07723e */ /* 0x001fe200048060ff */
[----:B------:R0:W-:Y:S01]  /*e2b0*/  @!P5 STG.E.U8 desc[UR16][R24.64+0xe9], R9 ;  /* 0x0000e9091800d986 */ /* 0x0001e2000c101110 */
[----:B------:R-:W-:-:S03]  /*e2c0*/  ISETP.LT.OR P5, PT, R35, 0xf2, !P2 ;  /* 0x000000f22300780c */ /* 0x000fc600057a1670 */
[----:B------:R-:W-:Y:S01]  /*e2d0*/  @!P4 STG.E.U8 desc[UR16][R26.64+0xe8], R13 ;  /* 0x0000e80d1a00c986 */ /* 0x000fe2000c101110 */
[----:B------:R-:W-:-:S03]  /*e2e0*/  ISETP.LT.OR P4, PT, R35, 0xf1, !P2 ;  /* 0x000000f12300780c */ /* 0x000fc60005781670 */
[----:B------:R1:W-:Y:S01]  /*e2f0*/  @!P6 STG.E.U8 desc[UR16][R26.64+0xe9], R7 ;  /* 0x0000e9071a00e986 */ /* 0x0003e2000c101110 */
[----:B------:R-:W-:Y:S01]  /*e300*/  ISETP.LT.OR P6, PT, R35, 0xf1, !P1 ;  /* 0x000000f12300780c */ /* 0x000fe20004fc1670 */
[----:B------:R-:W-:Y:S01]  /*e310*/  FMUL R0, R220, UR20 ;  /* 0x00000014dc007c20 */ /* 0x000fe20008400000 */
[----:B------:R-:W-:Y:S01]  /*e320*/  FMUL R2, R221, UR20 ;  /* 0x00000014dd027c20 */ /* 0x000fe20008400000 */
[----:B------:R-:W-:-:S03]  /*e330*/  FMUL R3, R223, UR20 ;  /* 0x00000014df037c20 */ /* 0x000fc60008400000 */
[----:B------:R-:W-:Y:S02]  /*e340*/  F2FP.SATFINITE.E5M2.F32.PACK_AB_MERGE_C R5, RZ, R0, RZ ;  /* 0x00000000ff05723e */ /* 0x000fe400048060ff */
[----:B------:R-:W-:Y:S02]  /*e350*/  F2FP.SATFINITE.E5M2.F32.PACK_AB_MERGE_C R11, RZ, R2, RZ ;  /* 0x00000002ff0b723e */ /* 0x000fe400048060ff */
[----:B0-----:R-:W-:Y:S01]  /*e360*/  F2FP.SATFINITE.E5M2.F32.PACK_AB_MERGE_C R9, RZ, R3, RZ ;  /* 0x00000003ff09723e */ /* 0x001fe200048060ff */
[----:B------:R-:W-:Y:S01]  /*e370*/  @!P4 STG.E.U8 desc[UR16][R24.64+0xf0], R5 ;  /* 0x0000f0051800c986 */ /* 0x000fe2000c101110 */
[----:B------:R-:W-:-:S03]  /*e380*/  ISETP.LT.OR P4, PT, R35, 0xf2, !P1 ;  /* 0x000000f22300780c */ /* 0x000fc60004f81670 */
[----:B------:R0:W-:Y:S01]  /*e390*/  @!P5 STG.E.U8 desc[UR16][R24.64+0xf1], R11 ;  /* 0x0000f10b1800d986 */ /* 0x0001e2000c101110 */
[C---:B------:R-:W-:Y:S02]  /*e3a0*/  ISETP.LT.OR P5, PT, R35.reuse, 0xf9, !P2 ;  /* 0x000000f92300780c */ /* 0x040fe400057a1670 */
[C---:B------:R-:W-:Y:S01]  /*e3b0*/  ISETP.LT.OR P2, PT, R35.reuse, 0xfa, !P2 ;  /* 0x000000fa2300780c */ /* 0x040fe20005741670 */
[----:B------:R0:W-:Y:S01]  /*e3c0*/  @!P6 STG.E.U8 desc[UR16][R26.64+0xf0], R9 ;  /* 0x0000f0091a00e986 */ /* 0x0001e2000c101110 */
[C---:B------:R-:W-:Y:S02]  /*e3d0*/  ISETP.LT.OR P6, PT, R35.reuse, 0xf9, !P1 ;  /* 0x000000f92300780c */ /* 0x040fe40004fc1670 */
[----:B------:R-:W-:Y:S01]  /*e3e0*/  ISETP.LT.OR P1, PT, R35, 0xfa, !P1 ;  /* 0x000000fa2300780c */ /* 0x000fe20004f21670 */
[----:B---3--:R-:W-:Y:S01]  /*e3f0*/  FMUL R0, R222, UR20 ;  /* 0x00000014de007c20 */ /* 0x008fe20008400000 */
[----:B----4-:R-:W-:-:S04]  /*e400*/  FMUL R2, R225, UR20 ;  /* 0x00000014e1027c20 */ /* 0x010fc80008400000 */
[----:B-1----:R-:W-:Y:S01]  /*e410*/  F2FP.SATFINITE.E5M2.F32.PACK_AB_MERGE_C R7, RZ, R0, RZ ;  /* 0x00000000ff07723e */ /* 0x002fe200048060ff */
[----:B--2---:R-:W-:Y:S01]  /*e420*/  FMUL R3, R224, UR20 ;  /* 0x00000014e0037c20 */ /* 0x004fe20008400000 */
[----:B------:R-:W-:Y:S01]  /*e430*/  FMUL R4, R226, UR20 ;  /* 0x00000014e2047c20 */ /* 0x000fe20008400000 */
[----:B0-----:R-:W-:-:S03]  /*e440*/  F2FP.SATFINITE.E5M2.F32.PACK_AB_MERGE_C R11, RZ, R2, RZ ;  /* 0x00000002ff0b723e */ /* 0x001fc600048060ff */
[----:B------:R-:W-:Y:S01]  /*e450*/  F2FP.SATFINITE.E5M2.F32.PACK_AB_MERGE_C R3, RZ, R3, RZ ;  /* 0x00000003ff03723e */ /* 0x000fe200048060ff */
[----:B------:R-:W-:Y:S01]  /*e460*/  FMUL R5, R227, UR20 ;  /* 0x00000014e3057c20 */ /* 0x000fe20008400000 */
[----:B------:R-:W-:Y:S01]  /*e470*/  F2FP.SATFINITE.E5M2.F32.PACK_AB_MERGE_C R9, RZ, R4, RZ ;  /* 0x00000004ff09723e */ /* 0x000fe200048060ff */
[----:B------:R0:W-:Y:S03]  /*e480*/  @!P4 STG.E.U8 desc[UR16][R26.64+0xf1], R7 ;  /* 0x0000f1071a00c986 */ /* 0x0001e6000c101110 */
[----:B------:R-:W-:Y:S01]  /*e490*/  F2FP.SATFINITE.E5M2.F32.PACK_AB_MERGE_C R5, RZ, R5, RZ ;  /* 0x00000005ff05723e */ /* 0x000fe200048060ff */
[----:B------:R0:W-:Y:S04]  /*e4a0*/  @!P5 STG.E.U8 desc[UR16][R24.64+0xf8], R11 ;  /* 0x0000f80b1800d986 */ /* 0x0001e8000c101110 */
[----:B------:R0:W-:Y:S04]  /*e4b0*/  @!P2 STG.E.U8 desc[UR16][R24.64+0xf9], R3 ;  /* 0x0000f9031800a986 */ /* 0x0001e8000c101110 */
[----:B------:R0:W-:Y:S04]  /*e4c0*/  @!P6 STG.E.U8 desc[UR16][R26.64+0xf8], R9 ;  /* 0x0000f8091a00e986 */ /* 0x0001e8000c101110 */
[----:B------:R0:W-:Y:S02]  /*e4d0*/  @!P1 STG.E.U8 desc[UR16][R26.64+0xf9], R5 ;  /* 0x0000f9051a009986 */ /* 0x0001e4000c101110 */
.L_x_296:
[----:B------:R-:W-:Y:S05]  /*e4e0*/  BSYNC B0 ;  /* 0x0000000000007941 */ /* 0x000fea0003800000 */
.L_x_38:
[----:B0-----:R-:W2:Y:S04]  /*e4f0*/  LDL.LU R3, [R1+0x7c] ;  /* 0x00007c0001037983 */ /* 0x001ea80000300800 */
[----:B-----5:R-:W2:Y:S01]  /*e500*/  LDL.LU R2, [R1+0x80] ;  /* 0x0000800001027983 */ /* 0x020ea20000300800 */
[----:B------:R-:W-:Y:S01]  /*e510*/  ULDC UR6, c[0x0][0xc] ;  /* 0x0000030000067ab9 */ /* 0x000fe20000000800 */
[----:B------:R-:W-:Y:S01]  /*e520*/  ULDC UR7, c[0x0][0x10] ;  /* 0x0000040000077ab9 */ /* 0x000fe20000000800 */
[----:B------:R-:W2:Y:S01]  /*e530*/  LDC R5, c[0x0][0x14] ;  /* 0x00000500ff057b82 */ /* 0x000ea20000000800 */
[----:B------:R-:W-:Y:S01]  /*e540*/  UIMAD.WIDE.U32 UR6, UR6, UR7, URZ ;  /* 0x00000007060672a5 */ /* 0x000fe2000f8e003f */
[----:B------:R-:W-:Y:S01]  /*e550*/  PRMT R0, RZ, 0x7610, R0 ;  /* 0x00007610ff007816 */ /* 0x000fe20000000000 */
[----:B------:R-:W-:-:S04]  /*e560*/  UMOV UR22, 0xffffffff ;  /* 0xffffffff00167882 */ /* 0x000fc80000000000 */
[----:B--2---:R-:W-:-:S04]  /*e570*/  IMAD.WIDE.U32 R2, R5, UR6, R2 ;  /* 0x0000000605027c25 */ /* 0x004fc8000f8e0002 */
[----:B------:R-:W-:Y:S01]  /*e580*/  IMAD R5, R5, UR7, RZ ;  /* 0x0000000705057c24 */ /* 0x000fe2000f8e02ff */
[----:B------:R-:W-:Y:S01]  /*e590*/  ULDC.64 UR6, c[0x0][0x650] ;  /* 0x0001940000067ab9 */ /* 0x000fe20000000a00 */
[----:B------:R-:W-:Y:S01]  /*e5a0*/  IMAD.MOV.U32 R19, RZ, RZ, R2 ;  /* 0x000000ffff137224 */ /* 0x000fe200078e0002 */
[----:B------:R-:W-:Y:S01]  /*e5b0*/  ISETP.GE.U32.AND P1, PT, R2, UR6, PT ;  /* 0x0000000602007c0c */ /* 0x000fe2000bf26070 */
[----:B------:R-:W-:Y:S02]  /*e5c0*/  IMAD.IADD R22, R3, 0x1, R5 ;  /* 0x0000000103167824 */ /* 0x000fe400078e0205 */
[----:B------:R-:W-:-:S03]  /*e5d0*/  IMAD.MOV.U32 R2, RZ, RZ, -0x1 ;  /* 0xffffffffff027424 */ /* 0x000fc600078e00ff */
[----:B------:R0:W-:Y:S01]  /*e5e0*/  STL [R1+0x7c], R22 ;  /* 0x00007c1601007387 */ /* 0x0001e20000100800 */
[----:B------:R-:W-:-:S03]  /*e5f0*/  ISETP.GE.U32.AND.EX P1, PT, R22, UR7, PT, P1 ;  /* 0x0000000716007c0c */ /* 0x000fc6000bf26110 */
[----:B------:R0:W-:Y:S04]  /*e600*/  STL [R1+0x80], R19 ;  /* 0x0000801301007387 */ /* 0x0001e80000100800 */
[----:B------:R0:W-:Y:S06]  /*e610*/  STL [R1+0x84], R2 ;  /* 0x0000840201007387 */ /* 0x0001ec0000100800 */
[----:B------:R-:W-:Y:S05]  /*e620*/  @P1 BRA `(.L_x_297) ;  /* 0x00000004006c1947 */ /* 0x000fea0003800000 */
[----:B------:R-:W2:Y:S01]  /*e630*/  S2R R14, SR_CTAID.X ;  /* 0x00000000000e7919 */ /* 0x000ea20000002500 */
[----:B------:R-:W5:Y:S01]  /*e640*/  LDC.64 R8, c[0x0][0x628] ;  /* 0x00018a00ff087b82 */ /* 0x000f620000000a00 */
[----:B------:R-:W-:Y:S01]  /*e650*/  ULDC UR6, c[0x0][0x150] ;  /* 0x0000540000067ab9 */ /* 0x000fe20000000800 */
[----:B------:R-:W-:Y:S01]  /*e660*/  IMAD.MOV.U32 R6, RZ, RZ, R19 ;  /* 0x000000ffff067224 */ /* 0x000fe200078e0013 */
[----:B------:R-:W0:Y:S01]  /*e670*/  S2R R16, SR_CTAID.Y ;  /* 0x0000000000107919 */ /* 0x000e220000002600 */
[----:B------:R-:W-:-:S04]  /*e680*/  IMAD.MOV.U32 R7, RZ, RZ, R22 ;  /* 0x000000ffff077224 */ /* 0x000fc800078e0016 */
[----:B------:R-:W0:Y:S08]  /*e690*/  LDC R17, c[0x0][0x144] ;  /* 0x00005100ff117b82 */ /* 0x000e300000000800 */
[----:B------:R-:W0:Y:S08]  /*e6a0*/  LDC R10, c[0x0][0x630] ;  /* 0x00018c00ff0a7b82 */ /* 0x000e300000000800 */
[----:B------:R-:W0:Y:S01]  /*e6b0*/  LDC.64 R12, c[0x0][0x620] ;  /* 0x00018800ff0c7b82 */ /* 0x000e220000000a00 */
[----:B-----5:R-:W-:-:S04]  /*e6c0*/  ISETP.NE.U32.AND P1, PT, R8, RZ, PT ;  /* 0x000000ff0800720c */ /* 0x020fc80003f25070 */
[----:B------:R-:W-:Y:S02]  /*e6d0*/  ISETP.NE.AND.EX P1, PT, R9, RZ, PT, P1 ;  /* 0x000000ff0900720c */ /* 0x000fe40003f25310 */
[----:B--2---:R-:W-:-:S05]  /*e6e0*/  I2FP.F32.U32 R0, R14 ;  /* 0x0000000e00007245 */ /* 0x004fca0000201000 */
[----:B------:R-:W-:-:S04]  /*e6f0*/  FMUL R0, R0, UR6 ;  /* 0x0000000600007c20 */ /* 0x000fc80008400000 */
[----:B------:R2:W0:Y:S02]  /*e700*/  F2I.U32.TRUNC.NTZ R15, R0 ;  /* 0x00000000000f7305 */ /* 0x000424000020f000 */
[----:B------:R-:W-:Y:S05]  /*e710*/  @!P1 BRA `(.L_x_298) ;  /* 0x0000000000289947 */ /* 0x000fea0003800000 */
[----:B--2---:R-:W2:Y:S02]  /*e720*/  LDC R0, c[0x0][0x634] ;  /* 0x00018d00ff007b82 */ /* 0x004ea40000000800 */
[----:B--2---:R-:W-:-:S05]  /*e730*/  IADD3 R7, P1, R19, R0, RZ ;  /* 0x0000000013077210 */ /* 0x004fca0007f3e0ff */
[----:B------:R-:W-:-:S04]  /*e740*/  IMAD.X R11, RZ, RZ, R22, P1 ;  /* 0x000000ffff0b7224 */ /* 0x000fc800008e0616 */
[----:B0-----:R-:W-:-:S04]  /*e750*/  IMAD.WIDE.U32 R2, R11, R8, RZ ;  /* 0x000000080b027225 */ /* 0x001fc800078e00ff */
[----:B------:R-:W-:-:S04]  /*e760*/  IMAD.WIDE.U32 R4, P1, R7, R9, R2 ;  /* 0x0000000907047225 */ /* 0x000fc80007820002 */
[----:B------:R-:W-:-:S04]  /*e770*/  IMAD.WIDE.U32 R2, R7, R8, RZ ;  /* 0x0000000807027225 */ /* 0x000fc800078e00ff */
[----:B------:R-:W-:Y:S01]  /*e780*/  IMAD.X R7, RZ, RZ, RZ, P1 ;  /* 0x000000ffff077224 */ /* 0x000fe200008e06ff */
[----:B------:R-:W-:Y:S01]  /*e790*/  IADD3 RZ, P1, R3, R4, RZ ;  /* 0x0000000403ff7210 */ /* 0x000fe20007f3e0ff */
[----:B------:R-:W-:-:S04]  /*e7a0*/  IMAD.MOV.U32 R6, RZ, RZ, R5 ;  /* 0x000000ffff067224 */ /* 0x000fc800078e0005 */
[----:B------:R-:W-:-:S08]  /*e7b0*/  IMAD.WIDE.U32.X R6, R11, R9, R6, P1 ;  /* 0x000000090b067225 */ /* 0x000fd000008e0406 */
.L_x_298:
[-CC-:B01----:R-:W-:Y:S01]  /*e7c0*/  SHF.R.U64 R24, R6, R10.reuse, R7.reuse ;  /* 0x0000000a06187219 */ /* 0x183fe20000001207 */
[----:B------:R-:W0:Y:S01]  /*e7d0*/  LDC.64 R20, c[0x0][0x640] ;  /* 0x00019000ff147b82 */ /* 0x000e220000000a00 */
[----:B--2---:R-:W-:Y:S01]  /*e7e0*/  SHF.R.U32.HI R0, RZ, R10, R7 ;  /* 0x0000000aff007219 */ /* 0x004fe20000011607 */
[----:B------:R-:W-:Y:S01]  /*e7f0*/  IMAD.MOV.U32 R2, RZ, RZ, R19 ;  /* 0x000000ffff027224 */ /* 0x000fe200078e0013 */
[----:B------:R-:W-:Y:S01]  /*e800*/  IADD3 R5, P1, RZ, -R24, RZ ;  /* 0x80000018ff057210 */ /* 0x000fe20007f3e0ff */
[----:B------:R-:W-:Y:S01]  /*e810*/  IMAD.MOV R15, RZ, RZ, -R15 ;  /* 0x000000ffff0f7224 */ /* 0x000fe200078e0a0f */
[----:B------:R-:W-:Y:S01]  /*e820*/  ULDC UR6, c[0x0][0x154] ;  /* 0x0000550000067ab9 */ /* 0x000fe20000000800 */
[----:B------:R-:W-:Y:S02]  /*e830*/  IMAD.MOV.U32 R7, RZ, RZ, 0x1 ;  /* 0x00000001ff077424 */ /* 0x000fe400078e00ff */
[----:B------:R-:W1:Y:S01]  /*e840*/  LDC R4, c[0x0][0x618] ;  /* 0x00018600ff047b82 */ /* 0x000e620000000800 */
[----:B------:R-:W-:-:S02]  /*e850*/  IMAD.X R3, RZ, RZ, ~R0, P1 ;  /* 0x000000ffff037224 */ /* 0x000fc400008e0e00 */
[----:B------:R-:W-:Y:S02]  /*e860*/  IMAD R15, R17, R15, R14 ;  /* 0x0000000f110f7224 */ /* 0x000fe400078e020e */
[-C--:B------:R-:W-:Y:S02]  /*e870*/  IMAD R0, R3, R12.reuse, RZ ;  /* 0x0000000c03007224 */ /* 0x080fe400078e02ff */
[----:B------:R-:W-:Y:S01]  /*e880*/  IMAD.MOV.U32 R3, RZ, RZ, R22 ;  /* 0x000000ffff037224 */ /* 0x000fe200078e0016 */
[----:B------:R-:W2:Y:S01]  /*e890*/  LDC R6, c[0x0][0x608] ;  /* 0x00018200ff067b82 */ /* 0x000ea20000000800 */
[----:B------:R-:W-:-:S04]  /*e8a0*/  IMAD.WIDE.U32 R2, R5, R12, R2 ;  /* 0x0000000c05027225 */ /* 0x000fc800078e0002 */
[----:B------:R-:W-:-:S03]  /*e8b0*/  IMAD R5, R5, R13, R0 ;  /* 0x0000000d05057224 */ /* 0x000fc600078e0200 */
[----:B------:R-:W5:Y:S01]  /*e8c0*/  LDC R18, c[0x0][0x658] ;  /* 0x00019600ff127b82 */ /* 0x000f620000000800 */
[----:B------:R-:W-:Y:S01]  /*e8d0*/  I2FP.F32.U32 R0, R16 ;  /* 0x0000001000007245 */ /* 0x000fe20000201000 */
[----:B------:R-:W-:Y:S01]  /*e8e0*/  IMAD.IADD R3, R3, 0x1, R5 ;  /* 0x0000000103037824 */ /* 0x000fe200078e0205 */
[----:B0-----:R-:W-:Y:S01]  /*e8f0*/  ISETP.NE.U32.AND P1, PT, R20, RZ, PT ;  /* 0x000000ff1400720c */ /* 0x001fe20003f25070 */
[----:B------:R-:W-:Y:S02]  /*e900*/  IMAD.MOV.U32 R5, RZ, RZ, -0x1 ;  /* 0xffffffffff057424 */ /* 0x000fe400078e00ff */
[----:B------:R-:W-:Y:S02]  /*e910*/  FMUL R0, R0, UR6 ;  /* 0x0000000600007c20 */ /* 0x000fe40008400000 */
[----:B------:R-:W0:Y:S01]  /*e920*/  LDC R13, c[0x0][0x148] ;  /* 0x00005200ff0d7b82 */ /* 0x000e220000000800 */
[----:B-1----:R-:W-:Y:S01]  /*e930*/  SHF.R.U64 R10, R2, R4, R3 ;  /* 0x00000004020a7219 */ /* 0x002fe20000001203 */
[----:B------:R1:W0:Y:S01]  /*e940*/  F2I.U32.TRUNC.NTZ R12, R0 ;  /* 0x00000000000c7305 */ /* 0x000222000020f000 */
[----:B------:R-:W-:-:S02]  /*e950*/  ISETP.NE.AND.EX P1, PT, R21, RZ, PT, P1 ;  /* 0x000000ff1500720c */ /* 0x000fc40003f25310 */
[----:B------:R-:W-:-:S03]  /*e960*/  SHF.R.U32.HI R3, RZ, R4, R3 ;  /* 0x00000004ff037219 */ /* 0x000fc60000011603 */
[----:B------:R-:W0:Y:S01]  /*e970*/  LDC R14, c[0x0][0x600] ;  /* 0x00018000ff0e7b82 */ /* 0x000e220000000800 */
[-CC-:B--2---:R-:W-:Y:S02]  /*e980*/  SHF.R.U64 R8, R10, R6.reuse, R3.reuse ;  /* 0x000000060a087219 */ /* 0x184fe40000001203 */
[----:B------:R-:W-:-:S05]  /*e990*/  SHF.R.U32.HI R3, RZ, R6, R3 ;  /* 0x00000006ff037219 */ /* 0x000fca0000011603 */
[----:B------:R-:W2:Y:S01]  /*e9a0*/  LDC R19, c[0x0][0x648] ;  /* 0x00019200ff137b82 */ /* 0x000ea20000000800 */
[-CC-:B-----5:R-:W-:Y:S02]  /*e9b0*/  SHF.R.U64 R11, R8, R18.reuse, R3.reuse ;  /* 0x00000012080b7219 */ /* 0x1a0fe40000001203 */
[-C--:B------:R-:W-:Y:S02]  /*e9c0*/  SHF.L.U32 R5, R5, R18.reuse, RZ ;  /* 0x0000001205057219 */ /* 0x080fe400000006ff */
[-C--:B------:R-:W-:Y:S01]  /*e9d0*/  SHF.R.U32.HI R3, RZ, R18.reuse, R3 ;  /* 0x00000012ff037219 */ /* 0x080fe20000011603 */
[----:B------:R-:W-:Y:S01]  /*e9e0*/  IMAD.MOV.U32 R2, RZ, RZ, R11 ;  /* 0x000000ffff027224 */ /* 0x000fe200078e000b */
[----:B------:R-:W-:Y:S01]  /*e9f0*/  SHF.L.U32 R34, R7, R18, RZ ;  /* 0x0000001207227219 */ /* 0x000fe200000006ff */
[----:B------:R-:W0:Y:S01]  /*ea00*/  LDC R22, c[0x0][0x638] ;  /* 0x00018e00ff167b82 */ /* 0x000e220000000800 */
[----:B------:R-:W-:-:S07]  /*ea10*/  LOP3.LUT R17, RZ, R5, RZ, 0x33, !PT ;  /* 0x00000005ff117212 */ /* 0x000fce00078e33ff */
[----:B------:R-:W0:Y:S01]  /*ea20*/  LDC R23, c[0x0][0x610] ;  /* 0x00018400ff177b82 */ /* 0x000e220000000800 */
[----:B-1----:R-:W-:Y:S05]  /*ea30*/  @!P1 BRA `(.L_x_299) ;  /* 0x0000000000289947 */ /* 0x002fea0003800000 */
[----:B------:R-:W1:Y:S02]  /*ea40*/  LDC R0, c[0x0][0x64c] ;  /* 0x00019300ff007b82 */ /* 0x000e640000000800 */
[----:B-1----:R-:W-:-:S05]  /*ea50*/  IADD3 R7, P1, R11, R0, RZ ;  /* 0x000000000b077210 */ /* 0x002fca0007f3e0ff */
        /* <DEDUP_REMOVED lines=8> */
.L_x_299:
[----:B--2---:R-:W-:Y:S01]  /*eae0*/  SHF.R.U64 R0, R2, R19, R3 ;  /* 0x0000001302007219 */ /* 0x004fe20000001203 */
[----:B0-----:R-:W-:Y:S01]  /*eaf0*/  VIADD R3, R14, 0xffffffff ;  /* 0xffffffff0e037836 */ /* 0x001fe20000000000 */
[----:B------:R-:W-:Y:S01]  /*eb00*/  LOP3.LUT R5, R8, R17, RZ, 0xc0, !PT ;  /* 0x0000001108057212 */ /* 0x000fe200078ec0ff */
[----:B------:R-:W-:Y:S01]  /*eb10*/  IMAD.MOV R12, RZ, RZ, -R12 ;  /* 0x000000ffff0c7224 */ /* 0x000fe200078e0a0c */
[----:B------:R-:W-:Y:S01]  /*eb20*/  R2UR UR22, R24 ;  /* 0x00000000181672ca */ /* 0x000fe200000e0000 */
[----:B------:R-:W-:Y:S01]  /*eb30*/  IMAD.MOV R2, RZ, RZ, -R0 ;  /* 0x000000ffff027224 */ /* 0x000fe200078e0a00 */
[----:B------:R-:W-:Y:S01]  /*eb40*/  LOP3.LUT R3, R10, R3, RZ, 0xc0, !PT ;  /* 0x000000030a037212 */ /* 0x000fe200078ec0ff */
[----:B------:R-:W-:Y:S02]  /*eb50*/  IMAD R34, R34, R0, R5 ;  /* 0x0000000022227224 */ /* 0x000fe400078e0205 */
[----:B------:R-:W-:Y:S02]  /*eb60*/  @P3 IMAD R15, R13, R12, R16 ;  /* 0x0000000c0d0f3224 */ /* 0x000fe400078e0210 */
[----:B------:R-:W-:-:S02]  /*eb70*/  IMAD R0, R2, R22, R11 ;  /* 0x0000001602007224 */ /* 0x000fc400078e020b */
[----:B------:R-:W-:Y:S02]  /*eb80*/  IMAD R34, R34, R23, R15 ;  /* 0x0000001722227224 */ /* 0x000fe400078e020f */
[----:B------:R-:W-:Y:S02]  /*eb90*/  IMAD R3, R0, R14, R3 ;  /* 0x0000000e00037224 */ /* 0x000fe400078e0203 */
[----:B------:R-:W-:-:S03]  /*eba0*/  IMAD.MOV.U32 R0, RZ, RZ, 0x1 ;  /* 0x00000001ff007424 */ /* 0x000fc600078e00ff */
[----:B------:R-:W-:Y:S02]  /*ebb0*/  SEL R2, R3, R34, !P3 ;  /* 0x0000002203027207 */ /* 0x000fe40005800000 */
[----:B------:R-:W-:-:S03]  /*ebc0*/  SEL R34, R34, R3, !P3 ;  /* 0x0000000322227207 */ /* 0x000fc60005800000 */
[----:B------:R2:W-:Y:S04]  /*ebd0*/  STL [R1+0x84], R2 ;  /* 0x0000840201007387 */ /* 0x0005e80000100800 */
.L_x_297:
[----:B------:R0:W-:Y:S01]  /*ebe0*/  STL [R1+0x88], R34 ;  /* 0x0000882201007387 */ /* 0x0001e20000100800 */
[----:B------:R-:W-:-:S13]  /*ebf0*/  LOP3.LUT P1, RZ, R0, 0xff, RZ, 0xc0, !PT ;  /* 0x000000ff00ff7812 */ /* 0x000fda000782c0ff */
[----:B0-----:R-:W-:Y:S05]  /*ec00*/  @P1 BRA `(.L_x_300) ;  /* 0xffffff2400c81947 */ /* 0x001fea000383ffff */
[----:B------:R-:W-:Y:S05]  /*ec10*/  EXIT ;  /* 0x000000000000794d */ /* 0x000fea0003800000 */
.L_x_8:
[----:B------:R-:W2:Y:S01]  /*ec20*/  LDL R22, [R1+0x80] ;  /* 0x0000800001167983 */ /* 0x000ea20000100800 */
[----:B0-----:R-:W-:-:S03]  /*ec30*/  ULDC.64 UR4, c[0x0][0x650] ;  /* 0x0001940000047ab9 */ /* 0x001fc60000000a00 */
[----:B-1----:R-:W3:Y:S01]  /*ec40*/  LDL R23, [R1+0x7c] ;  /* 0x00007c0001177983 */ /* 0x002ee20000100800 */
[----:B------:R-:W-:Y:S01]  /*ec50*/  PRMT R4, RZ, 0x7610, R4 ;  /* 0x00007610ff047816 */ /* 0x000fe20000000004 */
[----:B------:R-:W-:Y:S02]  /*ec60*/  IMAD.MOV.U32 R5, RZ, RZ, -0x1 ;  /* 0xffffffffff057424 */ /* 0x000fe400078e00ff */
[----:B------:R-:W-:Y:S02]  /*ec70*/  IMAD.MOV.U32 R7, RZ, RZ, -0x1 ;  /* 0xffffffffff077424 */ /* 0x000fe400078e00ff */
[----:B------:R-:W-:Y:S01]  /*ec80*/  IMAD.MOV.U32 R6, RZ, RZ, -0x1 ;  /* 0xffffffffff067424 */ /* 0x000fe200078e00ff */
[----:B--2---:R-:W-:-:S04]  /*ec90*/  ISETP.GE.U32.AND P0, PT, R22, UR4, PT ;  /* 0x0000000416007c0c */ /* 0x004fc8000bf06070 */
[----:B---3--:R-:W-:-:S13]  /*eca0*/  ISETP.GE.U32.AND.EX P0, PT, R23, UR5, PT, P0 ;  /* 0x0000000517007c0c */ /* 0x008fda000bf06100 */
[----:B------:R-:W-:Y:S05]  /*ecb0*/  @P0 BRA `(.L_x_301) ;  /* 0x00000004002c0947 */ /* 0x000fea0003800000 */
[----:B------:R-:W0:Y:S01]  /*ecc0*/  LDC.64 R14, c[0x0][0x628] ;  /* 0x00018a00ff0e7b82 */ /* 0x000e220000000a00 */
[----:B------:R-:W-:Y:S02]  /*ecd0*/  IMAD.MOV.U32 R8, RZ, RZ, R22 ;  /* 0x000000ffff087224 */ /* 0x000fe400078e0016 */
[----:B------:R-:W-:-:S05]  /*ece0*/  IMAD.MOV.U32 R9, RZ, RZ, R23 ;  /* 0x000000ffff097224 */ /* 0x000fca00078e0017 */
[----:B------:R-:W1:Y:S08]  /*ecf0*/  LDC R10, c[0x0][0x630] ;  /* 0x00018c00ff0a7b82 */ /* 0x000e700000000800 */
[----:B------:R-:W2:Y:S01]  /*ed00*/  LDC.64 R16, c[0x0][0x620] ;  /* 0x00018800ff107b82 */ /* 0x000ea20000000a00 */
[----:B0-----:R-:W-:-:S04]  /*ed10*/  ISETP.NE.U32.AND P0, PT, R14, RZ, PT ;  /* 0x000000ff0e00720c */ /* 0x001fc80003f05070 */
[----:B------:R-:W-:-:S13]  /*ed20*/  ISETP.NE.AND.EX P0, PT, R15, RZ, PT, P0 ;  /* 0x000000ff0f00720c */ /* 0x000fda0003f05300 */
[----:B-12---:R-:W-:Y:S05]  /*ed30*/  @!P0 BRA `(.L_x_302) ;  /* 0x0000000000288947 */ /* 0x006fea0003800000 */
        /* <DEDUP_REMOVED lines=10> */
.L_x_302:
[----:B------:R-:W0:Y:S01]  /*ede0*/  LDC.64 R20, c[0x0][0x640] ;  /* 0x00019000ff147b82 */ /* 0x000e220000000a00 */
[-CC-:B------:R-:W-:Y:S02]  /*edf0*/  SHF.R.U64 R14, R8, R10.reuse, R9.reuse ;  /* 0x0000000a080e7219 */ /* 0x180fe40000001209 */
[----:B------:R-:W-:Y:S02]  /*ee00*/  SHF.R.U32.HI R4, RZ, R10, R9 ;  /* 0x0000000aff047219 */ /* 0x000fe40000011609 */
[----:B------:R-:W-:-:S03]  /*ee10*/  IADD3 R7, P0, RZ, -R14, RZ ;  /* 0x8000000eff077210 */ /* 0x000fc60007f1e0ff */
[----:B------:R-:W1:Y:S02]  /*ee20*/  LDC R8, c[0x0][0x618] ;  /* 0x00018600ff087b82 */ /* 0x000e640000000800 */
[----:B------:R-:W-:Y:S02]  /*ee30*/  IMAD.X R5, RZ, RZ, ~R4, P0 ;  /* 0x000000ffff057224 */ /* 0x000fe400000e0e04 */
[----:B------:R-:W-:Y:S02]  /*ee40*/  IMAD.MOV.U32 R4, RZ, RZ, R22 ;  /* 0x000000ffff047224 */ /* 0x000fe400078e0016 */
[-C--:B------:R-:W-:Y:S02]  /*ee50*/  IMAD R6, R5, R16.reuse, RZ ;  /* 0x0000001005067224 */ /* 0x080fe400078e02ff */
[----:B------:R-:W2:Y:S01]  /*ee60*/  LDC R18, c[0x0][0x608] ;  /* 0x00018200ff127b82 */ /* 0x000ea20000000800 */
[----:B------:R-:W-:Y:S02]  /*ee70*/  IMAD.MOV.U32 R5, RZ, RZ, R23 ;  /* 0x000000ffff057224 */ /* 0x000fe400078e0017 */
[----:B------:R-:W-:-:S05]  /*ee80*/  IMAD.WIDE.U32 R4, R7, R16, R4 ;  /* 0x0000001007047225 */ /* 0x000fca00078e0004 */
[----:B------:R-:W3:Y:S01]  /*ee90*/  LDC R19, c[0x0][0x658] ;  /* 0x00019600ff137b82 */ /* 0x000ee20000000800 */
[----:B------:R-:W-:Y:S01]  /*eea0*/  IMAD R7, R7, R17, R6 ;  /* 0x0000001107077224 */ /* 0x000fe200078e0206 */
[----:B0-----:R-:W-:Y:S01]  /*eeb0*/  ISETP.NE.U32.AND P0, PT, R20, RZ, PT ;  /* 0x000000ff1400720c */ /* 0x001fe20003f05070 */
[----:B------:R-:W-:Y:S02]  /*eec0*/  IMAD.MOV.U32 R6, RZ, RZ, -0x1 ;  /* 0xffffffffff067424 */ /* 0x000fe400078e00ff */
[----:B------:R-:W-:Y:S01]  /*eed0*/  IMAD.IADD R5, R5, 0x1, R7 ;  /* 0x0000000105057824 */ /* 0x000fe200078e0207 */
[----:B------:R-:W-:Y:S02]  /*eee0*/  ISETP.NE.AND.EX P0, PT, R21, RZ, PT, P0 ;  /* 0x000000ff1500720c */ /* 0x000fe40003f05300 */
[----:B------:R-:W0:Y:S02]  /*eef0*/  LDC R17, c[0x0][0x600] ;  /* 0x00018000ff117b82 */ /* 0x000e240000000800 */
[----:B-1----:R-:W-:-:S02]  /*ef00*/  SHF.R.U64 R10, R4, R8, R5 ;  /* 0x00000008040a7219 */ /* 0x002fc40000001205 */
[----:B------:R-:W-:-:S04]  /*ef10*/  SHF.R.U32.HI R5, RZ, R8, R5 ;  /* 0x00000008ff057219 */ /* 0x000fc80000011605 */
[----:B------:R-:W1:Y:S01]  /*ef20*/  LDC R22, c[0x0][0x648] ;  /* 0x00019200ff167b82 */ /* 0x000e620000000800 */
[-CC-:B--2---:R-:W-:Y:S02]  /*ef30*/  SHF.R.U64 R15, R10, R18.reuse, R5.reuse ;  /* 0x000000120a0f7219 */ /* 0x184fe40000001205 */
[----:B------:R-:W-:Y:S01]  /*ef40*/  SHF.R.U32.HI R4, RZ, R18, R5 ;  /* 0x00000012ff047219 */ /* 0x000fe20000011605 */
[----:B------:R-:W-:-:S04]  /*ef50*/  IMAD.MOV.U32 R18, RZ, RZ, 0x1 ;  /* 0x00000001ff127424 */ /* 0x000fc800078e00ff */
[----:B------:R-:W2:Y:S01]  /*ef60*/  LDC R23, c[0x0][0x638] ;  /* 0x00018e00ff177b82 */ /* 0x000ea20000000800 */
[-CC-:B---3--:R-:W-:Y:S02]  /*ef70*/  SHF.R.U64 R16, R15, R19.reuse, R4.reuse ;  /* 0x000000130f107219 */ /* 0x188fe40000001204 */
[-C--:B------:R-:W-:Y:S02]  /*ef80*/  SHF.L.U32 R6, R6, R19.reuse, RZ ;  /* 0x0000001306067219 */ /* 0x080fe400000006ff */
[----:B------:R-:W-:Y:S01]  /*ef90*/  SHF.R.U32.HI R5, RZ, R19, R4 ;  /* 0x00000013ff057219 */ /* 0x000fe20000011604 */
[----:B------:R-:W-:Y:S01]  /*efa0*/  IMAD.MOV.U32 R4, RZ, RZ, R16 ;  /* 0x000000ffff047224 */ /* 0x000fe200078e0010 */
[----:B------:R-:W-:Y:S01]  /*efb0*/  LOP3.LUT R24, RZ, R6, RZ, 0x33, !PT ;  /* 0x00000006ff187212 */ /* 0x000fe200078e33ff */
[----:B------:R-:W3:Y:S01]  /*efc0*/  LDC R25, c[0x0][0x610] ;  /* 0x00018400ff197b82 */ /* 0x000ee20000000800 */
[----:B------:R-:W-:Y:S05]  /*efd0*/  @!P0 BRA `(.L_x_303) ;  /* 0x0000000000288947 */ /* 0x000fea0003800000 */
        /* <DEDUP_REMOVED lines=10> */
.L_x_303:
[----:B-1----:R-:W-:Y:S01]  /*f080*/  SHF.R.U64 R4, R4, R22, R5 ;  /* 0x0000001604047219 */ /* 0x002fe20000001205 */
[----:B0-----:R-:W-:Y:S01]  /*f090*/  VIADD R7, R17, 0xffffffff ;  /* 0xffffffff11077836 */ /* 0x001fe20000000000 */
[----:B------:R-:W-:Y:S01]  /*f0a0*/  SHF.L.U32 R18, R18, R19, RZ ;  /* 0x0000001312127219 */ /* 0x000fe200000006ff */
[----:B------:R-:W-:Y:S01]  /*f0b0*/  @P3 IMAD R0, R11, R12, R2 ;  /* 0x0000000c0b003224 */ /* 0x000fe200078e0202 */
[----:B------:R-:W-:Y:S01]  /*f0c0*/  LOP3.LUT R3, R15, R24, RZ, 0xc0, !PT ;  /* 0x000000180f037212 */ /* 0x000fe200078ec0ff */
[----:B------:R-:W-:Y:S01]  /*f0d0*/  IMAD.MOV R5, RZ, RZ, -R4 ;  /* 0x000000ffff057224 */ /* 0x000fe200078e0a04 */
[----:B------:R-:W-:Y:S01]  /*f0e0*/  LOP3.LUT R7, R10, R7, RZ, 0xc0, !PT ;  /* 0x000000070a077212 */ /* 0x000fe200078ec0ff */
[----:B------:R-:W-:Y:S02]  /*f0f0*/  IMAD.MOV.U32 R6, RZ, RZ, R14 ;  /* 0x000000ffff067224 */ /* 0x000fe400078e000e */
[----:B------:R-:W-:Y:S02]  /*f100*/  IMAD R3, R18, R4, R3 ;  /* 0x0000000412037224 */ /* 0x000fe400078e0203 */
[----:B--2---:R-:W-:-:S02]  /*f110*/  IMAD R2, R5, R23, R16 ;  /* 0x0000001705027224 */ /* 0x004fc400078e0210 */
[----:B---3--:R-:W-:Y:S02]  /*f120*/  IMAD R0, R3, R25, R0 ;  /* 0x0000001903007224 */ /* 0x008fe400078e0200 */
[----:B------:R-:W-:Y:S02]  /*f130*/  IMAD R5, R2, R17, R7 ;  /* 0x0000001102057224 */ /* 0x000fe400078e0207 */
[----:B------:R-:W-:-:S03]  /*f140*/  IMAD.MOV.U32 R4, RZ, RZ, 0x1 ;  /* 0x00000001ff047424 */ /* 0x000fc600078e00ff */
[----:B------:R-:W-:Y:S02]  /*f150*/  SEL R7, R5, R0, !P3 ;  /* 0x0000000005077207 */ /* 0x000fe40005800000 */
[----:B------:R-:W-:-:S07]  /*f160*/  SEL R5, R0, R5, !P3 ;  /* 0x0000000500057207 */ /* 0x000fce0005800000 */
.L_x_301:
[----:B------:R-:W-:-:S08]  /*f170*/  NOP ;  /* 0x0000000000007918 */ /* 0x000fd00000000000 */
[----:B------:R-:W0:-:S00]  /*f180*/  USETMAXREG.DEALLOC.CTAPOOL 0x28 ;  /* 0x00000028000079c8 */ /* 0x000e0000080e0500 */
[----:B------:R-:W-:-:S13]  /*f190*/  ISETP.NE.AND P0, PT, RZ, UR8, PT ;  /* 0x00000008ff007c0c */ /* 0x000fda000bf05270 */
[----:B------:R-:W-:Y:S05]  /*f1a0*/  @P0 EXIT ;  /* 0x000000000000094d */ /* 0x000fea0003800000 */
[----:B0-----:R-:W-:Y:S01]  /*f1b0*/  LOP3.LUT P0, RZ, R4, 0xff, RZ, 0xc0, !PT ;  /* 0x000000ff04ff7812 */ /* 0x001fe2000780c0ff */
[----:B------:R-:W-:Y:S02]  /*f1c0*/  IMAD.MOV.U32 R0, RZ, RZ, 0x1 ;  /* 0x00000001ff007424 */ /* 0x000fe400078e00ff */
[----:B------:R-:W-:-:S10]  /*f1d0*/  IMAD.MOV.U32 R9, RZ, RZ, RZ ;  /* 0x000000ffff097224 */ /* 0x000fd400078e00ff */
[----:B------:R-:W-:Y:S05]  /*f1e0*/  @!P0 BRA `(.L_x_304) ;  /* 0x0000000c005c8947 */ /* 0x000fea0003800000 */
[----:B------:R-:W0:Y:S01]  /*f1f0*/  S2UR UR12, SR_CgaCtaId ;  /* 0x00000000000c79c3 */ /* 0x000e220000008800 */
[----:B------:R-:W-:Y:S01]  /*f200*/  ULDC UR4, c[0x0][0x28c] ;  /* 0x0000a30000047ab9 */ /* 0x000fe20000000800 */
[----:B------:R-:W-:Y:S01]  /*f210*/  ULDC UR6, c[0x0][0x658] ;  /* 0x0001960000067ab9 */ /* 0x000fe20000000800 */
[----:B------:R-:W-:Y:S01]  /*f220*/  UIADD3 UR10, UR4, 0x3f, URZ ;  /* 0x0000003f040a7890 */ /* 0x000fe2000fffe03f */
[----:B------:R-:W-:Y:S01]  /*f230*/  BSSY B0, `(.L_x_304) ;  /* 0x00000d2000007945 */ /* 0x000fe20003800000 */
[----:B------:R-:W-:Y:S01]  /*f240*/  UMOV UR7, 0xffffffff ;  /* 0xffffffff00077882 */ /* 0x000fe20000000000 */
[----:B------:R-:W-:Y:S01]  /*f250*/  ULDC UR5, c[0x0][0x600] ;  /* 0x0001800000057ab9 */ /* 0x000fe20000000800 */
[----:B------:R-:W-:Y:S01]  /*f260*/  UMOV UR9, 0x1 ;  /* 0x0000000100097882 */ /* 0x000fe20000000000 */
[----:B------:R-:W-:Y:S01]  /*f270*/  USHF.L.U32 UR7, UR7, UR6, URZ ;  /* 0x0000000607077299 */ /* 0x000fe2000800063f */
[----:B------:R-:W-:Y:S01]  /*f280*/  IMAD.MOV.U32 R11, RZ, RZ, 0x1 ;  /* 0x00000001ff0b7424 */ /* 0x000fe200078e00ff */
[----:B------:R-:W-:Y:S01]  /*f290*/  UIADD3 UR4, UR5, -0x1, URZ ;  /* 0xffffffff05047890 */ /* 0x000fe2000fffe03f */
[----:B------:R-:W-:Y:S01]  /*f2a0*/  IMAD.MOV.U32 R0, RZ, RZ, 0x1 ;  /* 0x00000001ff007424 */ /* 0x000fe200078e00ff */
[----:B------:R-:W-:Y:S01]  /*f2b0*/  USHF.R.S32.HI UR11, URZ, 0x1f, UR10 ;  /* 0x0000001f3f0b7899 */ /* 0x000fe2000801140a */
[----:B------:R-:W-:Y:S01]  /*f2c0*/  IMAD.MOV.U32 R9, RZ, RZ, RZ ;  /* 0x000000ffff097224 */ /* 0x000fe200078e00ff */
[----:B------:R-:W-:Y:S01]  /*f2d0*/  ULDC UR8, c[0x0][0xc] ;  /* 0x0000030000087ab9 */ /* 0x000fe20000000800 */
[----:B------:R-:W-:-:S02]  /*f2e0*/  USHF.L.U32 UR5, UR9, UR6, URZ ;  /* 0x0000000609057299 */ /* 0x000fc4000800063f */
[----:B------:R-:W-:Y:S01]  /*f2f0*/  ULEA.HI UR11, UR11, UR10, URZ, 0x6 ;  /* 0x0000000a0b0b7291 */ /* 0x000fe2000f8f303f */
[----:B------:R-:W-:Y:S01]  /*f300*/  ULDC UR9, c[0x0][0x10] ;  /* 0x0000040000097ab9 */ /* 0x000fe20000000800 */
[----:B------:R-:W-:Y:S02]  /*f310*/  ULOP3.LUT UR6, URZ, UR7, URZ, 0x33, !UPT ;  /* 0x000000073f067292 */ /* 0x000fe4000f8e333f */
[----:B------:R-:W-:Y:S01]  /*f320*/  UIMAD.WIDE.U32 UR8, UR8, UR9, URZ ;  /* 0x00000009080872a5 */ /* 0x000fe2000f8e003f */
[----:B------:R-:W-:Y:S01]  /*f330*/  ULDC UR7, c[0x0][0x14] ;  /* 0x0000050000077ab9 */ /* 0x000fe20000000800 */
[----:B------:R-:W-:Y:S01]  /*f340*/  USHF.R.S32.HI UR20, URZ, 0x6, UR11 ;  /* 0x000000063f147899 */ /* 0x000fe2000801140b */
[----:B0-----:R-:W-:Y:S01]  /*f350*/  IMAD.U32 R8, RZ, RZ, UR12 ;  /* 0x0000000cff087e24 */ /* 0x001fe2000f8e00ff */
[----:B------:R-:W-:Y:S02]  /*f360*/  UIMAD.WIDE.U32 UR24, UR8, UR7, URZ ;  /* 0x00000007081872a5 */ /* 0x000fe4000f8e003f */
[----:B------:R-:W-:-:S02]  /*f370*/  UIMAD UR18, UR9, UR7, URZ ;  /* 0x00000007091272a4 */ /* 0x000fc4000f8e023f */
[----:B------:R-:W-:Y:S02]  /*f380*/  ULOP3.LUT UR23, UR13, 0x2, URZ, 0xfc, !UPT ;  /* 0x000000020d177892 */ /* 0x000fe4000f8efc3f */
[----:B------:R-:W-:Y:S02]  /*f390*/  UIADD3 UR18, UR25, UR18, URZ ;  /* 0x0000001219127290 */ /* 0x000fe4000fffe03f */
[----:B------:R-:W-:Y:S01]  /*f3a0*/  UIADD3 UR28, UR20, 0x1, URZ ;  /* 0x00000001141c7890 */ /* 0x000fe2000fffe03f */
[----:B------:R-:W-:-:S11]  /*f3b0*/  ULDC.64 UR26, c[0x0][0x198] ;  /* 0x00006600001a7ab9 */ /* 0x000fd60000000a00 */
.L_x_315:
[----:B------:R-:W-:-:S03]  /*f3c0*/  UMOV UR7, 0xffffffff ;  /* 0xffffffff00077882 */ /* 0x000fc60000000000 */
[----:B------:R-:W-:Y:S05]  /*f3d0*/  BRA.DIV UR7, `(.L_x_305) ;  /* 0x0000001207907947 */ /* 0x000fea000b800000 */
[----:B------:R-:W-:-:S13]  /*f3e0*/  ELECT P0, URZ, PT ;  /* 0x00000000003f782f */ /* 0x000fda0003800000 */
.L_x_331:
[----:B------:R-:W0:Y:S01]  /*f3f0*/  LDC R2, c[0x0][0x28c] ;  /* 0x0000a300ff027b82 */ /* 0x000e220000000800 */
[----:B------:R-:W-:Y:S01]  /*f400*/  BSSY B1, `(.L_x_306) ;  /* 0x000003c000017945 */ /* 0x000fe20003800000 */
[----:B0-----:R-:W-:-:S13]  /*f410*/  ISETP.LT.OR P0, PT, R2, 0x1, !P0 ;  /* 0x000000010200780c */ /* 0x001fda0004701670 */
[----:B------:R-:W-:Y:S05]  /*f420*/  @P0 BRA `(.L_x_307) ;  /* 0x0000000000e40947 */ /* 0x000fea0003800000 */
[----:B------:R-:W-:Y:S02]  /*f430*/  IMAD R5, R5, 0x4, R8 ;  /* 0x0000000405057824 */ /* 0x000fe400078e0208 */
[----:B------:R-:W-:Y:S02]  /*f440*/  IMAD.SHL.U32 R7, R7, 0x100, RZ ;  /* 0x0000010007077824 */ /* 0x000fe400078e00ff */
[----:B------:R-:W-:Y:S02]  /*f450*/  IMAD.MOV.U32 R14, RZ, RZ, RZ ;  /* 0x000000ffff0e7224 */ /* 0x000fe400078e00ff */
[----:B------:R-:W-:Y:S02]  /*f460*/  IMAD.U32 R15, RZ, RZ, UR28 ;  /* 0x0000001cff0f7e24 */ /* 0x000fe4000f8e00ff */
[----:B------:R-:W-:Y:S02]  /*f470*/  IMAD.MOV.U32 R2, RZ, RZ, R0 ;  /* 0x000000ffff027224 */ /* 0x000fe400078e0000 */
[----:B------:R-:W-:-:S02]  /*f480*/  IMAD.MOV.U32 R3, RZ, RZ, R9 ;  /* 0x000000ffff037224 */ /* 0x000fc400078e0009 */
[----:B------:R-:W-:-:S07]  /*f490*/  IMAD.SHL.U32 R10, R5, 0x20, RZ ;  /* 0x00000020050a7824 */ /* 0x000fce00078e00ff */
.L_x_310:
[----:B------:R-:W0:Y:S01]  /*f4a0*/  S2UR UR7, SR_CgaCtaId ;  /* 0x00000000000779c3 */ /* 0x000e220000008800 */
[----:B------:R-:W1:Y:S01]  /*f4b0*/  S2R R16, SR_TID.X ;  /* 0x0000000000107919 */ /* 0x000e620000002100 */
[----:B------:R-:W-:Y:S02]  /*f4c0*/  MOV R5, 0x400 ;  /* 0x0000040000057802 */ /* 0x000fe40000000f00 */
[----:B------:R-:W-:Y:S01]  /*f4d0*/  SHF.L.U32 R4, R2, 0x1f, RZ ;  /* 0x0000001f02047819 */ /* 0x000fe200000006ff */
[----:B0-----:R-:W-:-:S05]  /*f4e0*/  IMAD.U32 R8, RZ, RZ, UR7 ;  /* 0x00000007ff087e24 */ /* 0x001fca000f8e00ff */
[----:B------:R-:W-:Y:S02]  /*f4f0*/  LEA R12, R8, R5, 0x18 ;  /* 0x00000005080c7211 */ /* 0x000fe400078ec0ff */
[----:B-1----:R-:W-:-:S03]  /*f500*/  LOP3.LUT P1, RZ, R16, 0x7f, RZ, 0xc0, !PT ;  /* 0x0000007f10ff7812 */ /* 0x002fc6000782c0ff */
[----:B------:R-:W-:-:S04]  /*f510*/  IMAD R13, R3, 0x8, R12 ;  /* 0x00000008030d7824 */ /* 0x000fc800078e020c */
[----:B------:R-:W0:Y:S06]  /*f520*/  SYNCS.PHASECHK.TRANS64.TRYWAIT P0, [R13+URZ+0x48], R4 ;  /* 0x000048040d0075a7 */ /* 0x000e2c000800017f */
[----:B------:R-:W1:Y:S01]  /*f530*/  @!P1 LDC R5, c[0x0][0x500] ;  /* 0x00014000ff059b82 */ /* 0x000e620000000800 */
[----:B0-----:R-:W-:Y:S05]  /*f540*/  @!P0 BRA `(.L_x_308) ;  /* 0x0000001000548947 */ /* 0x001fea0003800000 */
.L_x_332:
[----:B------:R-:W-:Y:S01]  /*f550*/  UPRMT UR7, UR23, 0x9910, URZ ;  /* 0x0000991017077896 */ /* 0x000fe2000800003f */
[----:B-1----:R1:W-:Y:S03]  /*f560*/  @!P1 SYNCS.ARRIVE.TRANS64 RZ, [R13+URZ], R5 ;  /* 0x000000050dff99a7 */ /* 0x0023e6000800003f */
[----:B------:R-:W-:-:S06]  /*f570*/  UISETP.NE.AND UP0, UPT, UR7, 0x2, UPT ;  /* 0x000000020700788c */ /* 0x000fcc000bf05270 */
[----:B------:R-:W-:-:S13]  /*f580*/  PLOP3.LUT P0, PT, PT, PT, UP0, 0x80, 0x0 ;  /* 0x000000000000781c */ /* 0x000fda0003f0f008 */
[----:B-1----:R-:W-:Y:S05]  /*f590*/  @P0 BRA `(.L_x_309) ;  /* 0x0000000000040947 */ /* 0x002fea0003800000 */
[----:B------:R-:W-:Y:S01]  /*f5a0*/  BPT.TRAP 0x1 ;  /* 0x000000040000795c */ /* 0x000fe20000300000 */
.L_x_309:
[----:B0-----:R-:W-:Y:S01]  /*f5b0*/  IMAD R4, R3, 0x4, R8 ;  /* 0x0000000403047824 */ /* 0x001fe200078e0208 */
[----:B------:R-:W-:Y:S01]  /*f5c0*/  R2UR UR9, R13 ;  /* 0x000000000d0972ca */ /* 0x000fe200000e0000 */
[----:B------:R-:W-:Y:S01]  /*f5d0*/  VIADD R15, R15, 0xffffffff ;  /* 0xffffffff0f0f7836 */ /* 0x000fe20000000000 */
[----:B------:R-:W-:Y:S01]  /*f5e0*/  UIADD3 UR14, UP0, UR26, 0xf0, URZ ;  /* 0x000000f01a0e7890 */ /* 0x000fe2000ff1e03f */
[--C-:B------:R-:W-:Y:S01]  /*f5f0*/  IMAD.U32 R4, R4, 0x800, R12.reuse ;  /* 0x0000080004047824 */ /* 0x100fe200078e000c */
[----:B------:R-:W-:Y:S01]  /*f600*/  R2UR UR11, R10 ;  /* 0x000000000a0b72ca */ /* 0x000fe200000e0000 */
[C---:B------:R-:W-:Y:S01]  /*f610*/  IMAD R12, R3.reuse, 0x4000, R12 ;  /* 0x00004000030c7824 */ /* 0x040fe200078e020c */
[----:B------:R-:W-:Y:S01]  /*f620*/  R2UR UR10, R14 ;  /* 0x000000000e0a72ca */ /* 0x000fe200000e0000 */
[----:B------:R-:W-:Y:S01]  /*f630*/  UIADD3 UR30, UP1, UR26, 0x1f0, URZ ;  /* 0x000001f01a1e7890 */ /* 0x000fe2000ff3e03f */
[----:B------:R-:W-:Y:S01]  /*f640*/  R2UR UR7, R4 ;  /* 0x00000000040772ca */ /* 0x000fe200000e0000 */
[----:B------:R-:W-:Y:S01]  /*f650*/  UIADD3.X UR15, URZ, UR27, URZ, UP0, !UPT ;  /* 0x0000001b3f0f7290 */ /* 0x000fe200087fe43f */
[----:B------:R-:W-:Y:S01]  /*f660*/  R2UR UR8, R12 ;  /* 0x000000000c0872ca */ /* 0x000fe200000e0000 */
[----:B------:R-:W-:Y:S01]  /*f670*/  VIADD R3, R3, 0x1 ;  /* 0x0000000103037836 */ /* 0x000fe20000000000 */
[----:B------:R-:W-:Y:S01]  /*f680*/  R2UR UR12, R6 ;  /* 0x00000000060c72ca */ /* 0x000fe200000e0000 */
[----:B------:R-:W-:Y:S01]  /*f690*/  UIADD3.X UR31, URZ, UR27, URZ, UP1, !UPT ;  /* 0x0000001b3f1f7290 */ /* 0x000fe20008ffe43f */
[----:B------:R-:W-:Y:S01]  /*f6a0*/  R2UR UR21, R7 ;  /* 0x00000000071572ca */ /* 0x000fe200000e0000 */
[----:B------:R-:W-:Y:S01]  /*f6b0*/  UMOV UR22, 0xf0000 ;  /* 0x000f000000167882 */ /* 0x000fe20000000000 */
[----:B------:R-:W-:Y:S01]  /*f6c0*/  ISETP.GT.AND P1, PT, R15, 0x1, PT ;  /* 0x000000010f00780c */ /* 0x000fe20003f24270 */
[----:B------:R-:W-:Y:S01]  /*f6d0*/  UMOV UR16, 0x0 ;  /* 0x0000000000107882 */ /* 0x000fe20000000000 */
[----:B------:R-:W-:Y:S01]  /*f6e0*/  UMOV UR17, 0x10000000 ;  /* 0x1000000000117882 */ /* 0x000fe20000000000 */
[----:B------:R-:W-:Y:S01]  /*f6f0*/  ISETP.NE.AND P0, PT, R3, 0x9, PT ;  /* 0x000000090300780c */ /* 0x000fe20003f05270 */
[----:B------:R-:W-:Y:S01]  /*f700*/  VIADD R14, R14, 0x40 ;  /* 0x000000400e0e7836 */ /* 0x000fe20000000000 */
[----:B------:R-:W-:-:S02]  /*f710*/  UIADD3 UR7, UR7, 0x180, URZ ;  /* 0x0000018007077890 */ /* 0x000fc4000fffe03f */
[----:B------:R-:W-:Y:S01]  /*f720*/  UIADD3 UR19, UR8, 0x12180, URZ ;  /* 0x0001218008137890 */ /* 0x000fe2000fffe03f */
[----:B------:R-:W-:Y:S02]  /*f730*/  SEL R5, RZ, 0x1, P0 ;  /* 0x00000001ff057807 */ /* 0x000fe40000000000 */
[----:B------:R-:W-:Y:S02]  /*f740*/  SEL R3, R3, RZ, P0 ;  /* 0x000000ff03037207 */ /* 0x000fe40000000000 */
[----:B------:R-:W-:Y:S01]  /*f750*/  UMOV UR8, UR7 ;  /* 0x0000000700087c82 */ /* 0x000fe20008000000 */
[----:B------:R-:W-:Y:S01]  /*f760*/  LOP3.LUT R2, R2, R5, RZ, 0x3c, !PT ;  /* 0x0000000502027212 */ /* 0x000fe200078e3cff */
[----:B------:R0:W-:Y:S02]  /*f770*/  UTMALDG.3D.MULTICAST [UR8], [UR14], UR22, desc[UR16] ;  /* 0x000010080e0073b4 */ /* 0x0001e40008011816 */
[----:B0-----:R-:W-:Y:S01]  /*f780*/  UMOV UR8, UR19 ;  /* 0x0000001300087c82 */ /* 0x001fe20008000000 */
[----:B------:R-:W-:-:S02]  /*f790*/  UMOV UR11, UR21 ;  /* 0x00000015000b7c82 */ /* 0x000fc40008000000 */
[----:B------:R0:W-:Y:S02]  /*f7a0*/  UTMALDG.3D [UR8], [UR30], desc[UR16] ;  /* 0x000010081e0075b4 */ /* 0x0001e40008011000 */
[----:B0-----:R-:W-:Y:S05]  /*f7b0*/  @P1 BRA `(.L_x_310) ;  /* 0xfffffffc00381947 */ /* 0x001fea000383ffff */
.L_x_307:
[----:B------:R-:W-:Y:S05]  /*f7c0*/  BSYNC B1 ;  /* 0x0000000000017941 */ /* 0x000fea0003800000 */
.L_x_306:
[----:B------:R-:W2:Y:S01]  /*f7d0*/  LDL.LU R17, [R1+0x7c] ;  /* 0x00007c0001117983 */ /* 0x000ea20000300800 */
[----:B------:R-:W-:Y:S01]  /*f7e0*/  LOP3.LUT P1, RZ, R11, 0xff, RZ, 0xc0, !PT ;  /* 0x000000ff0bff7812 */ /* 0x000fe2000782c0ff */
[----:B------:R-:W-:Y:S01]  /*f7f0*/  VIADD R4, R9, UR20 ;  /* 0x0000001409047c36 */ /* 0x000fe20008000000 */
[----:B------:R-:W-:Y:S01]  /*f800*/  ULDC.64 UR8, c[0x0][0x650] ;  /* 0x0001940000087ab9 */ /* 0x000fe20000000a00 */
[----:B------:R-:W3:Y:S01]  /*f810*/  LDL.LU R16, [R1+0x80] ;  /* 0x0000800001107983 */ /* 0x000ee20000300800 */
[----:B------:R-:W-:Y:S01]  /*f820*/  IMAD.U32 R6, RZ, RZ, UR20 ;  /* 0x00000014ff067e24 */ /* 0x000fe2000f8e00ff */
[----:B------:R-:W-:Y:S01]  /*f830*/  UISETP.GE.U32.AND UP0, UPT, UR20, 0x9, UPT ;  /* 0x000000091400788c */ /* 0x000fe2000bf06070 */
[----:B------:R-:W-:Y:S01]  /*f840*/  ISETP.GT.U32.AND P0, PT, R4, 0x8, PT ;  /* 0x000000080400780c */ /* 0x000fe20003f04070 */
[----:B------:R-:W-:Y:S01]  /*f850*/  BSSY B1, `(.L_x_311) ;  /* 0x000006d000017945 */ /* 0x000fe20003800000 */
[----:B------:R-:W-:Y:S01]  /*f860*/  IMAD.MOV.U32 R7, RZ, RZ, -0x1 ;  /* 0xffffffffff077424 */ /* 0x000fe200078e00ff */
[----:B------:R-:W-:-:S02]  /*f870*/  PRMT R11, RZ, 0x7610, R11 ;  /* 0x00007610ff0b7816 */ /* 0x000fc4000000000b */
[----:B------:R-:W-:Y:S01]  /*f880*/  ISETP.LT.U32.AND P0, PT, R6, 0x9, P0 ;  /* 0x000000090600780c */ /* 0x000fe20000701070 */
[----:B------:R-:W-:Y:S01]  /*f890*/  IMAD.MOV.U32 R6, RZ, RZ, -0x1 ;  /* 0xffffffffff067424 */ /* 0x000fe200078e00ff */
[----:B------:R-:W0:Y:S01]  /*f8a0*/  @P1 S2R R8, SR_CgaCtaId ;  /* 0x0000000000081919 */ /* 0x000e220000008800 */
[----:B------:R-:W-:Y:S02]  /*f8b0*/  @P1 MOV R3, 0x400 ;  /* 0x0000040000031802 */ /* 0x000fe40000000f00 */
[----:B------:R-:W-:Y:S02]  /*f8c0*/  PLOP3.LUT P2, PT, PT, PT, UP0, 0x80, 0x0 ;  /* 0x000000000000781c */ /* 0x000fe40003f4f008 */
[----:B0-----:R-:W-:Y:S01]  /*f8d0*/  @P1 LEA R5, R8, R3, 0x18 ;  /* 0x0000000308051211 */ /* 0x001fe200078ec0ff */
[----:B------:R-:W-:-:S03]  /*f8e0*/  IMAD.WIDE.U32 R2, R4, 0x38e38e39, RZ ;  /* 0x38e38e3904027825 */ /* 0x000fc600078e00ff */
[----:B------:R0:W-:Y:S01]  /*f8f0*/  @P1 SYNCS.ARRIVE.TRANS64.A1T0 RZ, [R5+URZ+0xa8], RZ ;  /* 0x0000a8ff05ff19a7 */ /* 0x0001e2000810003f */
[----:B------:R-:W-:Y:S02]  /*f900*/  PRMT R2, RZ, 0x7610, R2 ;  /* 0x00007610ff027816 */ /* 0x000fe40000000002 */
[----:B0-----:R-:W-:Y:S02]  /*f910*/  SHF.R.U32.HI R5, RZ, 0x1, R3 ;  /* 0x00000001ff057819 */ /* 0x001fe40000011603 */
[----:B------:R-:W-:-:S03]  /*f920*/  SEL R3, RZ, 0x1, !P0 ;  /* 0x00000001ff037807 */ /* 0x000fc60004000000 */
[----:B------:R-:W-:Y:S01]  /*f930*/  IMAD R9, R5, -0x9, R4 ;  /* 0xfffffff705097824 */ /* 0x000fe200078e0204 */
[----:B------:R-:W-:-:S04]  /*f940*/  LOP3.LUT R0, R0, R3, RZ, 0x3c, !PT ;  /* 0x0000000300007212 */ /* 0x000fc800078e3cff */
[----:B------:R-:W-:Y:S01]  /*f950*/  @P2 LOP3.LUT R0, R0, 0x1, R5, 0x78, !PT ;  /* 0x0000000100002812 */ /* 0x000fe200078e7805 */
[----:B------:R-:W-:Y:S01]  /*f960*/  IMAD.MOV.U32 R5, RZ, RZ, -0x1 ;  /* 0xffffffffff057424 */ /* 0x000fe200078e00ff */
[----:B---3--:R-:W-:-:S04]  /*f970*/  IADD3 R16, P1, R16, UR24, RZ ;  /* 0x0000001810107c10 */ /* 0x008fc8000ff3e0ff */
[----:B--2---:R-:W-:Y:S01]  /*f980*/  IADD3.X R17, R17, UR18, RZ, P1, !PT ;  /* 0x0000001211117c10 */ /* 0x004fe20008ffe4ff */
[----:B------:R0:W-:Y:S01]  /*f990*/  STL [R1+0x80], R16 ;  /* 0x0000801001007387 */ /* 0x0001e20000100800 */
[----:B------:R-:W-:-:S03]  /*f9a0*/  ISETP.GE.U32.AND P0, PT, R16, UR8, PT ;  /* 0x0000000810007c0c */ /* 0x000fc6000bf06070 */
[----:B------:R0:W-:Y:S01]  /*f9b0*/  STL [R1+0x7c], R17 ;  /* 0x00007c1101007387 */ /* 0x0001e20000100800 */
[----:B------:R-:W-:-:S13]  /*f9c0*/  ISETP.GE.U32.AND.EX P0, PT, R17, UR9, PT, P0 ;  /* 0x0000000911007c0c */ /* 0x000fda000bf06100 */
[----:B0-----:R-:W-:Y:S05]  /*f9d0*/  @P0 BRA `(.L_x_312) ;  /* 0x0000000400500947 */ /* 0x001fea0003800000 */
[----:B------:R-:W-:Y:S01]  /*f9e0*/  ULDC.64 UR8, c[0x0][0x628] ;  /* 0x00018a0000087ab9 */ /* 0x000fe20000000a00 */
[----:B------:R-:W0:Y:S01]  /*f9f0*/  S2R R12, SR_CTAID.X ;  /* 0x00000000000c7919 */ /* 0x000e220000002500 */
[----:B------:R-:W-:Y:S01]  /*fa00*/  ISETP.NE.U32.AND P0, PT, RZ, UR8, PT ;  /* 0x00000008ff007c0c */ /* 0x000fe2000bf05070 */
[----:B------:R-:W-:Y:S01]  /*fa10*/  ULDC UR10, c[0x0][0x630] ;  /* 0x00018c00000a7ab9 */ /* 0x000fe20000000800 */
[----:B------:R-:W-:Y:S01]  /*fa20*/  IMAD.MOV.U32 R2, RZ, RZ, R16 ;  /* 0x000000ffff027224 */ /* 0x000fe200078e0010 */
[----:B------:R-:W1:Y:S01]  /*fa30*/  S2R R10, SR_CTAID.Y ;  /* 0x00000000000a7919 */ /* 0x000e620000002600 */
[----:B------:R-:W-:Y:S01]  /*fa40*/  ISETP.NE.AND.EX P0, PT, RZ, UR9, PT, P0 ;  /* 0x00000009ff007c0c */ /* 0x000fe2000bf05300 */
[----:B------:R-:W-:-:S12]  /*fa50*/  IMAD.MOV.U32 R3, RZ, RZ, R17 ;  /* 0x000000ffff037224 */ /* 0x000fd800078e0011 */
[----:B------:R-:W-:Y:S05]  /*fa60*/  @!P0 BRA `(.L_x_313) ;  /* 0x0000000000288947 */ /* 0x000fea0003800000 */
[----:B------:R-:W-:Y:S02]  /*fa70*/  ULDC UR7, c[0x0][0x634] ;  /* 0x00018d0000077ab9 */ /* 0x000fe40000000800 */
[----:B------:R-:W-:-:S05]  /*fa80*/  IADD3 R7, P0, R16, UR7, RZ ;  /* 0x0000000710077c10 */ /* 0x000fca000ff1e0ff */
[----:B------:R-:W-:-:S04]  /*fa90*/  IMAD.X R13, RZ, RZ, R17, P0 ;  /* 0x000000ffff0d7224 */ /* 0x000fc800000e0611 */
[----:B------:R-:W-:-:S04]  /*faa0*/  IMAD.WIDE.U32 R4, R13, UR8, RZ ;  /* 0x000000080d047c25 */ /* 0x000fc8000f8e00ff */
[----:B------:R-:W-:-:S04]  /*fab0*/  IMAD.WIDE.U32 R4, P0, R7, UR9, R4 ;  /* 0x0000000907047c25 */ /* 0x000fc8000f800004 */
[----:B------:R-:W-:-:S04]  /*fac0*/  IMAD.WIDE.U32 R6, R7, UR8, RZ ;  /* 0x0000000807067c25 */ /* 0x000fc8000f8e00ff */
[----:B------:R-:W-:Y:S01]  /*fad0*/  IMAD.X R3, RZ, RZ, RZ, P0 ;  /* 0x000000ffff037224 */ /* 0x000fe200000e06ff */
[----:B------:R-:W-:Y:S01]  /*fae0*/  IADD3 RZ, P0, R7, R4, RZ ;  /* 0x0000000407ff7210 */ /* 0x000fe20007f1e0ff */
[----:B------:R-:W-:-:S04]  /*faf0*/  IMAD.MOV.U32 R2, RZ, RZ, R5 ;  /* 0x000000ffff027224 */ /* 0x000fc800078e0005 */
[----:B------:R-:W-:-:S08]  /*fb00*/  IMAD.WIDE.U32.X R2, R13, UR9, R2, P0 ;  /* 0x000000090d027c25 */ /* 0x000fd000080e0402 */
.L_x_313:
[--C-:B------:R-:W-:Y:S01]  /*fb10*/  SHF.R.U64 R6, R2, UR10, R3.reuse ;  /* 0x0000000a02067c19 */ /* 0x100fe20008001203 */
[----:B------:R-:W-:Y:S01]  /*fb20*/  ULDC.64 UR8, c[0x0][0x620] ;  /* 0x0001880000087ab9 */ /* 0x000fe20000000a00 */
[----:B------:R-:W-:Y:S01]  /*fb30*/  SHF.R.U32.HI R2, RZ, UR10, R3 ;  /* 0x0000000aff027c19 */ /* 0x000fe20008011603 */
[----:B------:R-:W-:Y:S01]  /*fb40*/  IMAD.MOV.U32 R3, RZ, RZ, R17 ;  /* 0x000000ffff037224 */ /* 0x000fe200078e0011 */
[----:B------:R-:W-:Y:S01]  /*fb50*/  IADD3 R5, P0, RZ, -R6, RZ ;  /* 0x80000006ff057210 */ /* 0x000fe20007f1e0ff */
[----:B------:R-:W-:Y:S01]  /*fb60*/  ULDC UR7, c[0x0][0x150] ;  /* 0x0000540000077ab9 */ /* 0x000fe20000000800 */
[----:B0-----:R-:W-:Y:S01]  /*fb70*/  I2FP.F32.U32 R7, R12 ;  /* 0x0000000c00077245 */ /* 0x001fe20000201000 */
[----:B------:R-:W0:Y:S01]  /*fb80*/  LDC R19, c[0x0][0x144] ;  /* 0x00005100ff137b82 */ /* 0x000e220000000800 */
[----:B------:R-:W-:Y:S01]  /*fb90*/  ULDC.64 UR10, c[0x0][0x640] ;  /* 0x00019000000a7ab9 */ /* 0x000fe20000000a00 */
[----:B------:R-:W-:Y:S01]  /*fba0*/  IMAD.X R2, RZ, RZ, ~R2, P0 ;  /* 0x000000ffff027224 */ /* 0x000fe200000e0e02 */
[----:B------:R-:W-:-:S03]  /*fbb0*/  ISETP.NE.U32.AND P0, PT, RZ, UR10, PT ;  /* 0x0000000aff007c0c */ /* 0x000fc6000bf05070 */
[----:B------:R-:W-:Y:S01]  /*fbc0*/  IMAD R4, R2, UR8, RZ ;  /* 0x0000000802047c24 */ /* 0x000fe2000f8e02ff */
[----:B------:R-:W-:Y:S01]  /*fbd0*/  ISETP.NE.AND.EX P0, PT, RZ, UR11, PT, P0 ;  /* 0x0000000bff007c0c */ /* 0x000fe2000bf05300 */
[----:B------:R-:W-:Y:S01]  /*fbe0*/  IMAD.MOV.U32 R2, RZ, RZ, R16 ;  /* 0x000000ffff027224 */ /* 0x000fe200078e0010 */
[----:B------:R-:W2:Y:S03]  /*fbf0*/  LDC R13, c[0x0][0x148] ;  /* 0x00005200ff0d7b82 */ /* 0x000ea60000000800 */
[----:B------:R-:W-:Y:S01]  /*fc00*/  IMAD.WIDE.U32 R2, R5, UR8, R2 ;  /* 0x0000000805027c25 */ /* 0x000fe2000f8e0002 */
[----:B------:R-:W-:-:S03]  /*fc10*/  ULDC UR8, c[0x0][0x154] ;  /* 0x0000550000087ab9 */ /* 0x000fc60000000800 */
[----:B------:R-:W-:Y:S02]  /*fc20*/  IMAD R5, R5, UR9, R4 ;  /* 0x0000000905057c24 */ /* 0x000fe4000f8e0204 */
[----:B------:R-:W-:Y:S01]  /*fc30*/  FMUL R4, R7, UR7 ;  /* 0x0000000707047c20 */ /* 0x000fe20008400000 */
[----:B------:R-:W-:Y:S01]  /*fc40*/  ULDC UR7, c[0x0][0x618] ;  /* 0x0001860000077ab9 */ /* 0x000fe20000000800 */
[----:B------:R-:W-:Y:S01]  /*fc50*/  ULDC UR9, c[0x0][0x608] ;  /* 0x0001820000097ab9 */ /* 0x000fe20000000800 */
[----:B------:R-:W-:-:S03]  /*fc60*/  IMAD.IADD R3, R3, 0x1, R5 ;  /* 0x0000000103037824 */ /* 0x000fc600078e0205 */
[----:B------:R-:W3:Y:S02]  /*fc70*/  F2I.U32.TRUNC.NTZ R4, R4 ;  /* 0x0000000400047305 */ /* 0x000ee4000020f000 */
[----:B------:R-:W-:Y:S02]  /*fc80*/  SHF.R.U64 R7, R2, UR7, R3 ;  /* 0x0000000702077c19 */ /* 0x000fe40008001203 */
[----:B-1----:R-:W-:-:S05]  /*fc90*/  I2FP.F32.U32 R2, R10 ;  /* 0x0000000a00027245 */ /* 0x002fca0000201000 */
[----:B------:R-:W-:Y:S01]  /*fca0*/  FMUL R5, R2, UR8 ;  /* 0x0000000802057c20 */ /* 0x000fe20008400000 */
[----:B------:R-:W-:Y:S01]  /*fcb0*/  SHF.R.U32.HI R2, RZ, UR7, R3 ;  /* 0x00000007ff027c19 */ /* 0x000fe20008011603 */
[----:B------:R-:W-:Y:S02]  /*fcc0*/  ULDC UR7, c[0x0][0x658] ;  /* 0x0001960000077ab9 */ /* 0x000fe40000000800 */
[----:B------:R1:W4:Y:S01]  /*fcd0*/  F2I.U32.TRUNC.NTZ R16, R5 ;  /* 0x0000000500107305 */ /* 0x000322000020f000 */
[----:B------:R-:W-:Y:S01]  /*fce0*/  SHF.R.U64 R15, R7, UR9, R2 ;  /* 0x00000009070f7c19 */ /* 0x000fe20008001202 */
[----:B---3--:R-:W-:Y:S01]  /*fcf0*/  IMAD.MOV R4, RZ, RZ, -R4 ;  /* 0x000000ffff047224 */ /* 0x008fe200078e0a04 */
[----:B------:R-:W-:-:S03]  /*fd00*/  SHF.R.U32.HI R2, RZ, UR9, R2 ;  /* 0x00000009ff027c19 */ /* 0x000fc60008011602 */
[----:B0-----:R-:W-:Y:S01]  /*fd10*/  IMAD R12, R19, R4, R12 ;  /* 0x00000004130c7224 */ /* 0x001fe200078e020c */
[--C-:B------:R-:W-:Y:S02]  /*fd20*/  SHF.R.U64 R14, R15, UR7, R2.reuse ;  /* 0x000000070f0e7c19 */ /* 0x100fe40008001202 */
[----:B------:R-:W-:-:S03]  /*fd30*/  SHF.R.U32.HI R17, RZ, UR7, R2 ;  /* 0x00000007ff117c19 */ /* 0x000fc60008011602 */
[----:B------:R-:W-:Y:S02]  /*fd40*/  IMAD.MOV.U32 R2, RZ, RZ, R14 ;  /* 0x000000ffff027224 */ /* 0x000fe400078e000e */
[----:B------:R-:W-:Y:S01]  /*fd50*/  IMAD.MOV.U32 R3, RZ, RZ, R17 ;  /* 0x000000ffff037224 */ /* 0x000fe200078e0011 */
[----:B-12-4-:R-:W-:Y:S06]  /*fd60*/  @!P0 BRA `(.L_x_314) ;  /* 0x0000000000288947 */ /* 0x016fec0003800000 */
[----:B------:R-:W-:Y:S02]  /*fd70*/  ULDC UR7, c[0x0][0x64c] ;  /* 0x0001930000077ab9 */ /* 0x000fe40000000800 */
[----:B------:R-:W-:-:S05]  /*fd80*/  IADD3 R3, P0, R14, UR7, RZ ;  /* 0x000000070e037c10 */ /* 0x000fca000ff1e0ff */
[----:B------:R-:W-:-:S04]  /*fd90*/  IMAD.X R17, RZ, RZ, R17, P0 ;  /* 0x000000ffff117224 */ /* 0x000fc800000e0611 */
[----:B------:R-:W-:-:S04]  /*fda0*/  IMAD.WIDE.U32 R4, R17, UR10, RZ ;  /* 0x0000000a11047c25 */ /* 0x000fc8000f8e00ff */
[----:B------:R-:W-:-:S04]  /*fdb0*/  IMAD.WIDE.U32 R4, P0, R3, UR11, R4 ;  /* 0x0000000b03047c25 */ /* 0x000fc8000f800004 */
[----:B------:R-:W-:-:S04]  /*fdc0*/  IMAD.WIDE.U32 R2, R3, UR10, RZ ;  /* 0x0000000a03027c25 */ /* 0x000fc8000f8e00ff */
[----:B------:R-:W-:Y:S01]  /*fdd0*/  IMAD.MOV.U32 R2, RZ, RZ, R5 ;  /* 0x000000ffff027224 */ /* 0x000fe200078e0005 */
[----:B------:R-:W-:Y:S01]  /*fde0*/  IADD3 RZ, P1, R3, R4, RZ ;  /* 0x0000000403ff7210 */ /* 0x000fe20007f3e0ff */
[----:B------:R-:W-:-:S04]  /*fdf0*/  IMAD.X R3, RZ, RZ, RZ, P0 ;  /* 0x000000ffff037224 */ /* 0x000fc800000e06ff */
[----:B------:R-:W-:-:S08]  /*fe00*/  IMAD.WIDE.U32.X R2, R17, UR11, R2, P1 ;  /* 0x0000000b11027c25 */ /* 0x000fd000088e0402 */
.L_x_314:
[----:B------:R-:W-:Y:S01]  /*fe10*/  ULDC UR7, c[0x0][0x648] ;  /* 0x0001920000077ab9 */ /* 0x000fe20000000800 */
[----:B------:R-:W-:Y:S01]  /*fe20*/  LOP3.LUT R15, R15, UR6, RZ, 0xc0, !PT ;  /* 0x000000060f0f7c12 */ /* 0x000fe2000f8ec0ff */
[----:B------:R-:W-:Y:S01]  /*fe30*/  IMAD.MOV R16, RZ, RZ, -R16 ;  /* 0x000000ffff107224 */ /* 0x000fe200078e0a10 */
[----:B------:R-:W-:Y:S01]  /*fe40*/  SHF.R.U64 R2, R2, UR7, R3 ;  /* 0x0000000702027c19 */ /* 0x000fe20008001203 */
[----:B------:R-:W-:Y:S01]  /*fe50*/  ULDC UR7, c[0x0][0x638] ;  /* 0x00018e0000077ab9 */ /* 0x000fe20000000800 */
[----:B------:R-:W-:Y:S01]  /*fe60*/  LOP3.LUT R7, R7, UR4, RZ, 0xc0, !PT ;  /* 0x0000000407077c12 */ /* 0x000fe2000f8ec0ff */
[----:B------:R-:W-:Y:S01]  /*fe70*/  @P3 IMAD R12, R13, R16, R10 ;  /* 0x000000100d0c3224 */ /* 0x000fe200078e020a */
[----:B------:R-:W-:Y:S01]  /*fe80*/  ULDC UR8, c[0x0][0x610] ;  /* 0x0001840000087ab9 */ /* 0x000fe20000000800 */
[----:B------:R-:W-:Y:S02]  /*fe90*/  IMAD.MOV R3, RZ, RZ, -R2 ;  /* 0x000000ffff037224 */ /* 0x000fe400078e0a02 */
[----:B------:R-:W-:-:S02]  /*fea0*/  IMAD R5, R2, UR5, R15 ;  /* 0x0000000502057c24 */ /* 0x000fc4000f8e020f */
[----:B------:R-:W-:Y:S01]  /*feb0*/  IMAD R14, R3, UR7, R14 ;  /* 0x00000007030e7c24 */ /* 0x000fe2000f8e020e */
[----:B------:R-:W-:Y:S01]  /*fec0*/  ULDC UR7, c[0x0][0x600] ;  /* 0x0001800000077ab9 */ /* 0x000fe20000000800 */
[----:B------:R-:W-:Y:S02]  /*fed0*/  IMAD R5, R5, UR8, R12 ;  /* 0x0000000805057c24 */ /* 0x000fe4000f8e020c */
[----:B------:R-:W-:Y:S02]  /*fee0*/  IMAD R14, R14, UR7, R7 ;  /* 0x000000070e0e7c24 */ /* 0x000fe4000f8e0207 */
[----:B------:R-:W-:-:S03]  /*fef0*/  IMAD.MOV.U32 R2, RZ, RZ, 0x1 ;  /* 0x00000001ff027424 */ /* 0x000fc600078e00ff */
[----:B------:R-:W-:Y:S02]  /*ff00*/  SEL R7, R14, R5, !P3 ;  /* 0x000000050e077207 */ /* 0x000fe40005800000 */
[----:B------:R-:W-:-:S07]  /*ff10*/  SEL R5, R5, R14, !P3 ;  /* 0x0000000e05057207 */ /* 0x000fce0005800000 */
.L_x_312:
[----:B------:R-:W-:Y:S05]  /*ff20*/  BSYNC B1 ;  /* 0x0000000000017941 */ /* 0x000fea0003800000 */
.L_x_311:
[----:B------:R-:W-:-:S13]  /*ff30*/  LOP3.LUT P0, RZ, R2, 0xff, RZ, 0xc0, !PT ;  /* 0x000000ff02ff7812 */ /* 0x000fda000780c0ff */
[----:B------:R-:W-:Y:S05]  /*ff40*/  @P0 BRA `(.L_x_315) ;  /* 0xfffffff4001c0947 */ /* 0x000fea000383ffff */
[----:B------:R-:W-:Y:S05]  /*ff50*/  BSYNC B0 ;  /* 0x0000000000007941 */ /* 0x000fea0003800000 */
.L_x_304:
[----:B------:R-:W-:-:S03]  /*ff60*/  UMOV UR7, 0xffffffff ;  /* 0xffffffff00077882 */ /* 0x000fc60000000000 */
[----:B------:R-:W-:Y:S05]  /*ff70*/  BRA.DIV UR7, `(.L_x_316) ;  /* 0x0000000607dc7947 */ /* 0x000fea000b800000 */
[----:B------:R-:W-:-:S13]  /*ff80*/  ELECT P0, URZ, PT ;  /* 0x00000000003f782f */ /* 0x000fda0003800000 */
.L_x_335:
[----:B------:R-:W-:Y:S04]  /*ff90*/  BSSY B0, `(.L_x_317) ;  /* 0x0000059000007945 */ /* 0x000fe80003800000 */
[----:B------:R-:W-:Y:S05]  /*ffa0*/  @!P0 BRA `(.L_x_318) ;  /* 0x00000004005c8947 */ /* 0x000fea0003800000 */
[----:B------:R-:W-:-:S04]  /*ffb0*/  ULOP3.LUT UR7, UR13, 0x2, URZ, 0xfc, !UPT ;  /* 0x000000020d077892 */ /* 0x000fc8000f8efc3f */
[----:B------:R-:W-:-:S06]  /*ffc0*/  UISETP.NE.AND UP0, UPT, UR7, 0x3, UPT ;  /* 0x000000030700788c */ /* 0x000fcc000bf05270 */
[----:B------:R-:W-:-:S13]  /*ffd0*/  PLOP3.LUT P0, PT, PT, PT, UP0, 0x80, 0x0 ;  /* 0x000000000000781c */ /* 0x000fda0003f0f008 */
[----:B------:R-:W-:Y:S05]  /*ffe0*/  @!P0 BRA `(.L_x_319) ;  /* 0x0000000000048947 */ /* 0x000fea0003800000 */
[----:B------:R-:W-:Y:S01]  /*fff0*/  BPT.TRAP 0x1 ;  /* 0x000000040000795c */ /* 0x000fe20000300000 */
.L_x_319:
[----:B------:R-:W0:Y:S01]  /*10000*/  S2R R3, SR_CgaCtaId ;  /* 0x0000000000037919 */ /* 0x000e220000008800 */
[----:B------:R-:W-:Y:S02]  /*10010*/  MOV R2, 0x400 ;  /* 0x0000040000027802 */ /* 0x000fe40000000f00 */
[----:B------:R-:W-:Y:S02]  /*10020*/  SHF.L.U32 R4, R0, 0x1f, RZ ;  /* 0x0000001f00047819 */ /* 0x000fe400000006ff */
[----:B0-----:R-:W-:-:S05]  /*10030*/  LEA R2, R3, R2, 0x18 ;  /* 0x0000000203027211 */ /* 0x001fca00078ec0ff */
[----:B------:R-:W-:-:S04]  /*10040*/  VIADD R2, R2, 0x48 ;  /* 0x0000004802027836 */ /* 0x000fc80000000000 */
[C---:B------:R-:W-:Y:S02]  /*10050*/  IMAD R7, R9.reuse, 0x8, R2 ;  /* 0x0000000809077824 */ /* 0x040fe400078e0202 */
[----:B------:R-:W-:Y:S02]  /*10060*/  VIADD R9, R9, 0x1 ;  /* 0x0000000109097836 */ /* 0x000fe40000000000 */
[----:B------:R-:W0:Y:S03]  /*10070*/  SYNCS.PHASECHK.TRANS64.TRYWAIT P0, [R7+URZ], R4 ;  /* 0x00000004070075a7 */ /* 0x000e26000800017f */
[----:B------:R-:W-:-:S04]  /*10080*/  ISETP.NE.AND P1, PT, R9, 0x9, PT ;  /* 0x000000090900780c */ /* 0x000fc80003f25270 */
[----:B------:R-:W-:Y:S02]  /*10090*/  SEL R3, RZ, 0x1, P1 ;  /* 0x00000001ff037807 */ /* 0x000fe40000800000 */
[----:B------:R-:W-:Y:S02]  /*100a0*/  SEL R9, R9, RZ, P1 ;  /* 0x000000ff09097207 */ /* 0x000fe40000800000 */
[----:B------:R-:W-:-:S03]  /*100b0*/  LOP3.LUT R6, R0, R3, RZ, 0x3c, !PT ;  /* 0x0000000300067212 */ /* 0x000fc600078e3cff */
[----:B------:R-:W-:Y:S01]  /*100c0*/  IMAD R8, R9, 0x8, R2 ;  /* 0x0000000809087824 */ /* 0x000fe200078e0202 */
[----:B------:R-:W-:Y:S01]  /*100d0*/  SHF.L.U32 R5, R6, 0x1f, RZ ;  /* 0x0000001f06057819 */ /* 0x000fe200000006ff */
[----:B0-----:R-:W-:Y:S06]  /*100e0*/  @!P0 BRA `(.L_x_320) ;  /* 0x0000000400a08947 */ /* 0x001fec0003800000 */
.L_x_336:
[----:B------:R-:W1:Y:S01]  /*100f0*/  SYNCS.PHASECHK.TRANS64.TRYWAIT P0, [R8+URZ], R5 ;  /* 0x00000005080075a7 */ /* 0x000e62000800017f */
[----:B------:R-:W-:-:S05]  /*10100*/  VIADD R0, R9, 0x1 ;  /* 0x0000000109007836 */ /* 0x000fca0000000000 */
[----:B------:R-:W-:-:S04]  /*10110*/  ISETP.NE.AND P1, PT, R0, 0x9, PT ;  /* 0x000000090000780c */ /* 0x000fc80003f25270 */
[----:B------:R-:W-:Y:S02]  /*10120*/  SEL R3, RZ, 0x1, P1 ;  /* 0x00000001ff037807 */ /* 0x000fe40000800000 */
[----:B0-----:R-:W-:Y:S02]  /*10130*/  SEL R7, R0, RZ, P1 ;  /* 0x000000ff00077207 */ /* 0x001fe40000800000 */
[----:B------:R-:W-:-:S03]  /*10140*/  LOP3.LUT R6, R6, R3, RZ, 0x3c, !PT ;  /* 0x0000000306067212 */ /* 0x000fc600078e3cff */
[----:B------:R-:W-:Y:S01]  /*10150*/  IMAD R9, R7, 0x8, R2 ;  /* 0x0000000807097824 */ /* 0x000fe200078e0202 */
[----:B------:R-:W-:Y:S01]  /*10160*/  SHF.L.U32 R4, R6, 0x1f, RZ ;  /* 0x0000001f06047819 */ /* 0x000fe200000006ff */
[----:B-1----:R-:W-:Y:S06]  /*10170*/  @!P0 BRA `(.L_x_321) ;  /* 0x0000000400908947 */ /* 0x002fec0003800000 */
.L_x_337:
[----:B------:R-:W1:Y:S01]  /*10180*/  SYNCS.PHASECHK.TRANS64.TRYWAIT P0, [R9+URZ], R4 ;  /* 0x00000004090075a7 */ /* 0x000e62000800017f */
[----:B------:R-:W-:-:S05]  /*10190*/  VIADD R0, R7, 0x1 ;  /* 0x0000000107007836 */ /* 0x000fca0000000000 */
[----:B------:R-:W-:-:S04]  /*101a0*/  ISETP.NE.AND P1, PT, R0, 0x9, PT ;  /* 0x000000090000780c */ /* 0x000fc80003f25270 */
[----:B------:R-:W-:Y:S02]  /*101b0*/  SEL R3, RZ, 0x1, P1 ;  /* 0x00000001ff037807 */ /* 0x000fe40000800000 */
[----:B------:R-:W-:Y:S02]  /*101c0*/  SEL R7, R0, RZ, P1 ;  /* 0x000000ff00077207 */ /* 0x000fe40000800000 */
[----:B------:R-:W-:-:S03]  /*101d0*/  LOP3.LUT R6, R6, R3, RZ, 0x3c, !PT ;  /* 0x0000000306067212 */ /* 0x000fc600078e3cff */
[----:B0-----:R-:W-:Y:S01]  /*101e0*/  IMAD R8, R7, 0x8, R2 ;  /* 0x0000000807087824 */ /* 0x001fe200078e0202 */
[----:B------:R-:W-:Y:S01]  /*101f0*/  SHF.L.U32 R5, R6, 0x1f, RZ ;  /* 0x0000001f06057819 */ /* 0x000fe200000006ff */
[----:B-1----:R-:W-:Y:S06]  /*10200*/  @!P0 BRA `(.L_x_322) ;  /* 0x0000000400808947 */ /* 0x002fec0003800000 */
.L_x_338:
        /* <DEDUP_REMOVED lines=9> */
.L_x_339:
        /* <DEDUP_REMOVED lines=9> */
.L_x_340:
        /* <DEDUP_REMOVED lines=9> */
.L_x_341:
[----:B------:R-:W1:Y:S01]  /*103c0*/  SYNCS.PHASECHK.TRANS64.TRYWAIT P0, [R9+URZ], R4 ;  /* 0x00000004090075a7 */ /* 0x000e62000800017f */
[----:B------:R-:W-:-:S05]  /*103d0*/  VIADD R0, R7, 0x1 ;  /* 0x0000000107007836 */ /* 0x000fca0000000000 */
[----:B------:R-:W-:-:S04]  /*103e0*/  ISETP.NE.AND P1, PT, R0, 0x9, PT ;  /* 0x000000090000780c */ /* 0x000fc80003f25270 */
[----:B------:R-:W-:Y:S02]  /*103f0*/  SEL R3, RZ, 0x1, P1 ;  /* 0x00000001ff037807 */ /* 0x000fe40000800000 */
[----:B------:R-:W-:Y:S02]  /*10400*/  SEL R7, R0, RZ, P1 ;  /* 0x000000ff00077207 */ /* 0x000fe40000800000 */
[----:B------:R-:W-:-:S03]  /*10410*/  LOP3.LUT R11, R6, R3, RZ, 0x3c, !PT ;  /* 0x00000003060b7212 */ /* 0x000fc600078e3cff */
[----:B------:R-:W-:Y:S01]  /*10420*/  IMAD R6, R7, 0x8, R2 ;  /* 0x0000000807067824 */ /* 0x000fe200078e0202 */
[----:B0-----:R-:W-:Y:S01]  /*10430*/  SHF.L.U32 R5, R11, 0x1f, RZ ;  /* 0x0000001f0b057819 */ /* 0x001fe200000006ff */
[----:B-1----:R-:W-:Y:S06]  /*10440*/  @!P0 BRA `(.L_x_326) ;  /* 0x0000000400408947 */ /* 0x002fec0003800000 */
.L_x_342:
[----:B------:R-:W1:Y:S01]  /*10450*/  SYNCS.PHASECHK.TRANS64.TRYWAIT P0, [R6+URZ], R5 ;  /* 0x00000005060075a7 */ /* 0x000e62000800017f */
[----:B------:R-:W-:-:S05]  /*10460*/  VIADD R0, R7, 0x1 ;  /* 0x0000000107007836 */ /* 0x000fca0000000000 */
[----:B------:R-:W-:-:S04]  /*10470*/  ISETP.NE.AND P1, PT, R0, 0x9, PT ;  /* 0x000000090000780c */ /* 0x000fc80003f25270 */
[----:B0-----:R-:W-:Y:S02]  /*10480*/  SEL R4, RZ, 0x1, P1 ;  /* 0x00000001ff047807 */ /* 0x001fe40000800000 */
[----:B------:R-:W-:Y:S02]  /*10490*/  SEL R3, R0, RZ, P1 ;  /* 0x000000ff00037207 */ /* 0x000fe40000800000 */
[----:B------:R-:W-:Y:S01]  /*104a0*/  LOP3.LUT R0, R11, R4, RZ, 0x3c, !PT ;  /* 0x000000040b007212 */ /* 0x000fe200078e3cff */
[----:B-1----:R-:W-:Y:S06]  /*104b0*/  @!P0 BRA `(.L_x_327) ;  /* 0x0000000400388947 */ /* 0x002fec0003800000 */
.L_x_343:
[----:B------:R-:W-:Y:S01]  /*104c0*/  IMAD R3, R3, 0x8, R2 ;  /* 0x0000000803037824 */ /* 0x000fe200078e0202 */
[----:B------:R-:W-:-:S07]  /*104d0*/  SHF.L.U32 R0, R0, 0x1f, RZ ;  /* 0x0000001f00007819 */ /* 0x000fce00000006ff */
.L_x_328:
[----:B-1----:R1:W2:Y:S02]  /*104e0*/  SYNCS.PHASECHK.TRANS64.TRYWAIT P0, [R3+URZ], R0 ;  /* 0x00000000030075a7 */ /* 0x0022a4000800017f */
[----:B--2---:R-:W-:Y:S05]  /*104f0*/  @!P0 NANOSLEEP.SYNCS 0x989680 ;  /* 0x009896800000895d */ /* 0x004fea0003900000 */
[----:B------:R-:W2:Y:S02]  /*10500*/  @!P0 SYNCS.PHASECHK.TRANS64 P0, [R3+URZ], R0 ;  /* 0x00000000030085a7 */ /* 0x000ea4000800007f */
[----:B--2---:R-:W-:Y:S05]  /*10510*/  @!P0 BRA `(.L_x_328) ;  /* 0xfffffffc00f08947 */ /* 0x004fea000383ffff */
.L_x_318:
[----:B------:R-:W-:Y:S05]  /*10520*/  BSYNC B0 ;  /* 0x0000000000007941 */ /* 0x000fea0003800000 */
.L_x_317:
[----:B------:R-:W-:Y:S05]  /*10530*/  EXIT ;  /* 0x000000000000794d */ /* 0x000fea0003800000 */
.L_x_22:
[----:B-1----:R-:W-:-:S04]  /*10540*/  IMAD.U32 R3, RZ, RZ, UR6 ;  /* 0x00000006ff037e24 */ /* 0x002fc8000f8e00ff */
[----:B------:R1:W2:Y:S03]  /*10550*/  SYNCS.PHASECHK.TRANS64.TRYWAIT P1, [R3+URZ], R0 ;  /* 0x00000000030075a7 */ /* 0x0002a6000802017f */
[----:B--2---:R-:W-:Y:S05]  /*10560*/  @!P1 NANOSLEEP.SYNCS 0x989680 ;  /* 0x009896800000995d */ /* 0x004fea0003900000 */
[----:B------:R-:W2:Y:S02]  /*10570*/  @!P1 SYNCS.PHASECHK.TRANS64 P1, [R3+URZ], R0 ;  /* 0x00000000030095a7 */ /* 0x000ea4000802007f */
[----:B--2---:R-:W-:Y:S05]  /*10580*/  @!P1 BRA `(.L_x_22) ;  /* 0xfffffffc00ec9947 */ /* 0x004fea000383ffff */
[----:B------:R-:W-:Y:S05]  /*10590*/  BRA `(.L_x_21) ;  /* 0xffffff1800347947 */ /* 0x000fea000383ffff */
.L_x_28:
[----:B-----5:R1:W-:Y:S02]  /*105a0*/  STL [R1+0x8c], R0 ;  /* 0x00008c0001007387 */ /* 0x0203e40000100800 */
[----:B-1----:R-:W-:-:S04]  /*105b0*/  IMAD.U32 R0, RZ, RZ, UR9 ;  /* 0x00000009ff007e24 */ /* 0x002fc8000f8e00ff */
[----:B------:R1:W3:Y:S03]  /*105c0*/  SYNCS.PHASECHK.TRANS64.TRYWAIT P1, [R0+URZ], R229 ;  /* 0x000000e5000075a7 */ /* 0x0002e6000802017f */
[----:B---3--:R-:W-:Y:S05]  /*105d0*/  @!P1 NANOSLEEP.SYNCS 0x989680 ;  /* 0x009896800000995d */ /* 0x008fea0003900000 */
[----:B------:R1:W3:Y:S02]  /*105e0*/  @!P1 SYNCS.PHASECHK.TRANS64 P1, [R0+URZ], R229 ;  /* 0x000000e5000095a7 */ /* 0x0002e4000802007f */
[----:B-1----:R1:W5:Y:S02]  /*105f0*/  LDL.LU R0, [R1+0x8c] ;  /* 0x00008c0001007983 */ /* 0x0023640000300800 */
[----:B-1-3--:R-:W-:Y:S05]  /*10600*/  @!P1 BRA `(.L_x_28) ;  /* 0xfffffffc00e49947 */ /* 0x00afea000383ffff */
[----:B------:R-:W-:Y:S05]  /*10610*/  BRA `(.L_x_27) ;  /* 0xffffff2800a87947 */ /* 0x000fea000383ffff */
.L_x_305:
[----:B------:R-:W-:Y:S01]  /*10620*/  BSSY B1, `(.L_x_329) ;  /* 0x0000006000017945 */ /* 0x000fe20003800000 */
[----:B------:R-:W-:-:S07]  /*10630*/  IMAD.MOV.U32 R2, RZ, RZ, -0x1 ;  /* 0xffffffffff027424 */ /* 0x000fce00078e00ff */
[----:B------:R-:W-:Y:S05]  /*10640*/  WARPSYNC.COLLECTIVE R2, `(.L_x_330) ;  /* 0x00000000020c7348 */ /* 0x000fea0003c00000 */
[----:B------:R-:W-:Y:S02]  /*10650*/  ELECT P0, UR62, PT ;  /* 0x00000000003e782f */ /* 0x000fe40003800000 */
[----:B------:R-:W-:Y:S01]  /*10660*/  MOV R2, UR62 ;  /* 0x0000003e00027c02 */ /* 0x000fe20008000f00 */
[----:B------:R-:W-:Y:S10]  /*10670*/  ENDCOLLECTIVE ;  /* 0x000000000000791b */ /* 0x000ff40003800000 */
.L_x_330:
[----:B------:R-:W-:Y:S05]  /*10680*/  BSYNC B1 ;  /* 0x0000000000017941 */ /* 0x000fea0003800000 */
.L_x_329:
[----:B------:R-:W-:Y:S05]  /*10690*/  BRA `(.L_x_331) ;  /* 0xffffffec00547947 */ /* 0x000fea000383ffff */
.L_x_308:
[----:B0-----:R0:W2:Y:S02]  /*106a0*/  SYNCS.PHASECHK.TRANS64.TRYWAIT P0, [R13+URZ+0x48], R4 ;  /* 0x000048040d0075a7 */ /* 0x0010a4000800017f */
[----:B--2---:R-:W-:Y:S05]  /*106b0*/  @!P0 NANOSLEEP.SYNCS 0x989680 ;  /* 0x009896800000895d */ /* 0x004fea0003900000 */
[----:B------:R-:W2:Y:S02]  /*106c0*/  @!P0 SYNCS.PHASECHK.TRANS64 P0, [R13+URZ+0x48], R4 ;  /* 0x000048040d0085a7 */ /* 0x000ea4000800007f */
[----:B--2---:R-:W-:Y:S05]  /*106d0*/  @!P0 BRA `(.L_x_308) ;  /* 0xfffffffc00f08947 */ /* 0x004fea000383ffff */
[----:B------:R-:W-:Y:S05]  /*106e0*/  BRA `(.L_x_332) ;  /* 0xffffffec00987947 */ /* 0x000fea000383ffff */
.L_x_316:
[----:B------:R-:W-:Y:S01]  /*106f0*/  BSSY B0, `(.L_x_333) ;  /* 0x0000006000007945 */ /* 0x000fe20003800000 */
[----:B------:R-:W-:-:S07]  /*10700*/  IMAD.MOV.U32 R2, RZ, RZ, -0x1 ;  /* 0xffffffffff027424 */ /* 0x000fce00078e00ff */
[----:B------:R-:W-:Y:S05]  /*10710*/  WARPSYNC.COLLECTIVE R2, `(.L_x_334) ;  /* 0x00000000020c7348 */ /* 0x000fea0003c00000 */
[----:B------:R-:W-:Y:S02]  /*10720*/  ELECT P0, UR62, PT ;  /* 0x00000000003e782f */ /* 0x000fe40003800000 */
[----:B------:R-:W-:Y:S01]  /*10730*/  MOV R2, UR62 ;  /* 0x0000003e00027c02 */ /* 0x000fe20008000f00 */
[----:B------:R-:W-:Y:S10]  /*10740*/  ENDCOLLECTIVE ;  /* 0x000000000000791b */ /* 0x000ff40003800000 */
.L_x_334:
[----:B------:R-:W-:Y:S05]  /*10750*/  BSYNC B0 ;  /* 0x0000000000007941 */ /* 0x000fea0003800000 */
.L_x_333:
[----:B------:R-:W-:Y:S05]  /*10760*/  BRA `(.L_x_335) ;  /* 0xfffffff800087947 */ /* 0x000fea000383ffff */
.L_x_320:
[----:B0-----:R0:W1:Y:S02]  /*10770*/  SYNCS.PHASECHK.TRANS64.TRYWAIT P0, [R7+URZ], R4 ;  /* 0x00000004070075a7 */ /* 0x001064000800017f */
[----:B-1----:R-:W-:Y:S05]  /*10780*/  @!P0 NANOSLEEP.SYNCS 0x989680 ;  /* 0x009896800000895d */ /* 0x002fea0003900000 */
[----:B------:R-:W1:Y:S02]  /*10790*/  @!P0 SYNCS.PHASECHK.TRANS64 P0, [R7+URZ], R4 ;  /* 0x00000004070085a7 */ /* 0x000e64000800007f */
[----:B-1----:R-:W-:Y:S05]  /*107a0*/  @!P0 BRA `(.L_x_320) ;  /* 0xfffffffc00f08947 */ /* 0x002fea000383ffff */
[----:B------:R-:W-:Y:S05]  /*107b0*/  BRA `(.L_x_336) ;  /* 0xfffffff8004c7947 */ /* 0x000fea000383ffff */
.L_x_321:
[----:B0-----:R0:W1:Y:S02]  /*107c0*/  SYNCS.PHASECHK.TRANS64.TRYWAIT P0, [R8+URZ], R5 ;  /* 0x00000005080075a7 */ /* 0x001064000800017f */
[----:B-1----:R-:W-:Y:S05]  /*107d0*/  @!P0 NANOSLEEP.SYNCS 0x989680 ;  /* 0x009896800000895d */ /* 0x002fea0003900000 */
[----:B------:R-:W1:Y:S02]  /*107e0*/  @!P0 SYNCS.PHASECHK.TRANS64 P0, [R8+URZ], R5 ;  /* 0x00000005080085a7 */ /* 0x000e64000800007f */
[----:B-1----:R-:W-:Y:S05]  /*107f0*/  @!P0 BRA `(.L_x_321) ;  /* 0xfffffffc00f08947 */ /* 0x002fea000383ffff */
[----:B------:R-:W-:Y:S05]  /*10800*/  BRA `(.L_x_337) ;  /* 0xfffffff8005c7947 */ /* 0x000fea000383ffff */
.L_x_322:
[----:B0-----:R0:W1:Y:S02]  /*10810*/  SYNCS.PHASECHK.TRANS64.TRYWAIT P0, [R9+URZ], R4 ;  /* 0x00000004090075a7 */ /* 0x001064000800017f */
[----:B-1----:R-:W-:Y:S05]  /*10820*/  @!P0 NANOSLEEP.SYNCS 0x989680 ;  /* 0x009896800000895d */ /* 0x002fea0003900000 */
[----:B------:R-:W1:Y:S02]  /*10830*/  @!P0 SYNCS.PHASECHK.TRANS64 P0, [R9+URZ], R4 ;  /* 0x00000004090085a7 */ /* 0x000e64000800007f */
[----:B-1----:R-:W-:Y:S05]  /*10840*/  @!P0 BRA `(.L_x_322) ;  /* 0xfffffffc00f08947 */ /* 0x002fea000383ffff */
[----:B------:R-:W-:Y:S05]  /*10850*/  BRA `(.L_x_338) ;  /* 0xfffffff8006c7947 */ /* 0x000fea000383ffff */
.L_x_323:
[----:B0-----:R0:W1:Y:S02]  /*10860*/  SYNCS.PHASECHK.TRANS64.TRYWAIT P0, [R8+URZ], R5 ;  /* 0x00000005080075a7 */ /* 0x001064000800017f */
[----:B-1----:R-:W-:Y:S05]  /*10870*/  @!P0 NANOSLEEP.SYNCS 0x989680 ;  /* 0x009896800000895d */ /* 0x002fea0003900000 */
[----:B------:R-:W1:Y:S02]  /*10880*/  @!P0 SYNCS.PHASECHK.TRANS64 P0, [R8+URZ], R5 ;  /* 0x00000005080085a7 */ /* 0x000e64000800007f */
[----:B-1----:R-:W-:Y:S05]  /*10890*/  @!P0 BRA `(.L_x_323) ;  /* 0xfffffffc00f08947 */ /* 0x002fea000383ffff */
[----:B------:R-:W-:Y:S05]  /*108a0*/  BRA `(.L_x_339) ;  /* 0xfffffff8007c7947 */ /* 0x000fea000383ffff */
.L_x_324:
[----:B0-----:R0:W1:Y:S02]  /*108b0*/  SYNCS.PHASECHK.TRANS64.TRYWAIT P0, [R9+URZ], R4 ;  /* 0x00000004090075a7 */ /* 0x001064000800017f */
[----:B-1----:R-:W-:Y:S05]  /*108c0*/  @!P0 NANOSLEEP.SYNCS 0x989680 ;  /* 0x009896800000895d */ /* 0x002fea0003900000 */
[----:B------:R-:W1:Y:S02]  /*108d0*/  @!P0 SYNCS.PHASECHK.TRANS64 P0, [R9+URZ], R4 ;  /* 0x00000004090085a7 */ /* 0x000e64000800007f */
[----:B-1----:R-:W-:Y:S05]  /*108e0*/  @!P0 BRA `(.L_x_324) ;  /* 0xfffffffc00f08947 */ /* 0x002fea000383ffff */
[----:B------:R-:W-:Y:S05]  /*108f0*/  BRA `(.L_x_340) ;  /* 0xfffffff8008c7947 */ /* 0x000fea000383ffff */
.L_x_325:
[----:B0-----:R0:W1:Y:S02]  /*10900*/  SYNCS.PHASECHK.TRANS64.TRYWAIT P0, [R8+URZ], R5 ;  /* 0x00000005080075a7 */ /* 0x001064000800017f */
[----:B-1----:R-:W-:Y:S05]  /*10910*/  @!P0 NANOSLEEP.SYNCS 0x989680 ;  /* 0x009896800000895d */ /* 0x002fea0003900000 */
[----:B------:R-:W1:Y:S02]  /*10920*/  @!P0 SYNCS.PHASECHK.TRANS64 P0, [R8+URZ], R5 ;  /* 0x00000005080085a7 */ /* 0x000e64000800007f */
[----:B-1----:R-:W-:Y:S05]  /*10930*/  @!P0 BRA `(.L_x_325) ;  /* 0xfffffffc00f08947 */ /* 0x002fea000383ffff */
[----:B------:R-:W-:Y:S05]  /*10940*/  BRA `(.L_x_341) ;  /* 0xfffffff8009c7947 */ /* 0x000fea000383ffff */
.L_x_326:
[----:B0-----:R0:W1:Y:S02]  /*10950*/  SYNCS.PHASECHK.TRANS64.TRYWAIT P0, [R9+URZ], R4 ;  /* 0x00000004090075a7 */ /* 0x001064000800017f */
[----:B-1----:R-:W-:Y:S05]  /*10960*/  @!P0 NANOSLEEP.SYNCS 0x989680 ;  /* 0x009896800000895d */ /* 0x002fea0003900000 */
[----:B------:R-:W1:Y:S02]  /*10970*/  @!P0 SYNCS.PHASECHK.TRANS64 P0, [R9+URZ], R4 ;  /* 0x00000004090085a7 */ /* 0x000e64000800007f */
[----:B-1----:R-:W-:Y:S05]  /*10980*/  @!P0 BRA `(.L_x_326) ;  /* 0xfffffffc00f08947 */ /* 0x002fea000383ffff */
[----:B------:R-:W-:Y:S05]  /*10990*/  BRA `(.L_x_342) ;  /* 0xfffffff800ac7947 */ /* 0x000fea000383ffff */
.L_x_327:
[----:B0-----:R0:W1:Y:S02]  /*109a0*/  SYNCS.PHASECHK.TRANS64.TRYWAIT P0, [R6+URZ], R5 ;  /* 0x00000005060075a7 */ /* 0x001064000800017f */
[----:B-1----:R-:W-:Y:S05]  /*109b0*/  @!P0 NANOSLEEP.SYNCS 0x989680 ;  /* 0x009896800000895d */ /* 0x002fea0003900000 */
[----:B------:R-:W1:Y:S02]  /*109c0*/  @!P0 SYNCS.PHASECHK.TRANS64 P0, [R6+URZ], R5 ;  /* 0x00000005060085a7 */ /* 0x000e64000800007f */
[----:B-1----:R-:W-:Y:S05]  /*109d0*/  @!P0 BRA `(.L_x_327) ;  /* 0xfffffffc00f08947 */ /* 0x002fea000383ffff */
[----:B------:R-:W-:Y:S05]  /*109e0*/  BRA `(.L_x_343) ;  /* 0xfffffff800b47947 */ /* 0x000fea000383ffff */
.L_x_344:
[----:B------:R-:W-:-:S00]  /*109f0*/  BRA `(.L_x_344) ;  /* 0xfffffffc00fc7947 */ /* 0x000fc0000383ffff */
[----:B------:R-:W-:-:S00]  /*10a00*/  NOP ;  /* 0x0000000000007918 */ /* 0x000fc00000000000 */
[----:B------:R-:W-:-:S00]  /*10a10*/  NOP ;  /* 0x0000000000007918 */ /* 0x000fc00000000000 */
[----:B------:R-:W-:-:S00]  /*10a20*/  NOP ;  /* 0x0000000000007918 */ /* 0x000fc00000000000 */
[----:B------:R-:W-:-:S00]  /*10a30*/  NOP ;  /* 0x0000000000007918 */ /* 0x000fc00000000000 */
[----:B------:R-:W-:-:S00]  /*10a40*/  NOP ;  /* 0x0000000000007918 */ /* 0x000fc00000000000 */
[----:B------:R-:W-:-:S00]  /*10a50*/  NOP ;  /* 0x0000000000007918 */ /* 0x000fc00000000000 */
[----:B------:R-:W-:-:S00]  /*10a60*/  NOP ;  /* 0x0000000000007918 */ /* 0x000fc00000000000 */
[----:B------:R-:W-:-:S00]  /*10a70*/  NOP ;  /* 0x0000000000007918 */ /* 0x000fc00000000000 */
.L_x_345:


//--------------------- .nv.shared._ZN7cutlass13device_kernelINS_4gemm6kernel13GemmUniversalIN4cute5tupleIJiiiiEEENS1_10collective13CollectiveMmaINS1_37MainloopSm90TmaGmmaWarpSpecializedFP8ILi9ENS5_IJNS4_1CILi1EEENSA_ILi4EEESB_EEENS1_35KernelTmaWarpSpecializedCooperativeEEENS5_IJNSA_ILi128EEENSA_ILi256EEENSA_ILi64EEEEEENS_12float_e5m2_tENS5_IJlSB_lEEESK_SL_NS4_8TiledMMAINS4_8MMA_AtomIJNS4_4SM904GMMA31MMA_64x256x32_F32E5M2E5M2_SS_TNILNSP_7ScaleInE1ELSR_1EEEEEENS4_6LayoutINS5_IJNSA_ILi2EEESB_SB_EEENS5_IJSB_NSA_ILi0EEESX_EEEEENS5_IJNS4_10UnderscoreES10_S10_EEEEENS4_23SM90_TMA_LOAD_MULTICASTENS4_14ComposedLayoutINS4_7SwizzleILi2ELi4ELi3EEENS4_18smem_ptr_flag_bitsILi8EEENSU_INS5_IJNSA_ILi8EEESI_EEENS5_IJSI_SB_EEEEEEEvNS4_8identityENS4_13SM90_TMA_LOADES1D_vS1E_EENS_8epilogue10collective6detail29Sm90TmaWarpSpecializedAdapterINS1I_15DefaultEpilogueISK_SL_SL_NS1H_6thread17LinearCombinationISK_Li1EffLNS1M_9ScaleType4KindE0ELNS_15FloatRoundStyleE2ESK_EENS1_15EpilogueDefaultEEEEEvvEEEEvNT_6ParamsE --------------------------
	.section	.nv.shared._ZN7cutlass13device_kernelINS_4gemm6kernel13GemmUniversalIN4cute5tupleIJiiiiEEENS1_10collective13CollectiveMmaINS1_37MainloopSm90TmaGmmaWarpSpecializedFP8ILi9ENS5_IJNS4_1CILi1EEENSA_ILi4EEESB_EEENS1_35KernelTmaWarpSpecializedCooperativeEEENS5_IJNSA_ILi128EEENSA_ILi256EEENSA_ILi64EEEEEENS_12float_e5m2_tENS5_IJlSB_lEEESK_SL_NS4_8TiledMMAINS4_8MMA_AtomIJNS4_4SM904GMMA31MMA_64x256x32_F32E5M2E5M2_SS_TNILNSP_7ScaleInE1ELSR_1EEEEEENS4_6LayoutINS5_IJNSA_ILi2EEESB_SB_EEENS5_IJSB_NSA_ILi0EEESX_EEEEENS5_IJNS4_10UnderscoreES10_S10_EEEEENS4_23SM90_TMA_LOAD_MULTICASTENS4_14ComposedLayoutINS4_7SwizzleILi2ELi4ELi3EEENS4_18smem_ptr_flag_bitsILi8EEENSU_INS5_IJNSA_ILi8EEESI_EEENS5_IJSI_SB_EEEEEEEvNS4_8identityENS4_13SM90_TMA_LOADES1D_vS1E_EENS_8epilogue10collective6detail29Sm90TmaWarpSpecializedAdapterINS1I_15DefaultEpilogueISK_SL_SL_NS1H_6thread17LinearCombinationISK_Li1EffLNS1M_9ScaleType4KindE0ELNS_15FloatRoundStyleE2ESK_EENS1_15EpilogueDefaultEEEEEvvEEEEvNT_6ParamsE,"aw",@nobits
	.sectionflags	@""
	.align	16
	.zero		1024


//--------------------- .nv.shared.reserved.0     --------------------------
	.section	.nv.shared.reserved.0,"aw",@nobits
	.weak		__nv_reservedSMEM_offset_0_alias
	.size		__nv_reservedSMEM_offset_0_alias, 0, 0
	.other		__nv_reservedSMEM_offset_0_alias,@"STO_CUDA_RESERVED_SHARED STV_DEFAULT"
__nv_reservedSMEM_offset_0_alias:
	.zero		0


//--------------------- .nv.global                --------------------------
	.section	.nv.global,"aw",@nobits
.nv.global:
	.type		_ZN40_INTERNAL_c53b56ef_4_k_cu_b230d553_253464cute1_E,@object
	.size		_ZN40_INTERNAL_c53b56ef_4_k_cu_b230d553_253464cute1_E,(_ZN40_INTERNAL_c53b56ef_4_k_cu_b230d553_253464cuda3std3__45__cpo6cbeginE - _ZN40_INTERNAL_c53b56ef_4_k_cu_b230d553_253464cute1_E)
_ZN40_INTERNAL_c53b56ef_4_k_cu_b230d553_253464cute1_E:
	.zero		1
	.type		_ZN40_INTERNAL_c53b56ef_4_k_cu_b230d553_253464cuda3std3__45__cpo6cbeginE,@object
	.size		_ZN40_INTERNAL_c53b56ef_4_k_cu_b230d553_253464cuda3std3__45__cpo6cbeginE,(_ZN40_INTERNAL_c53b56ef_4_k_cu_b230d553_253464cuda3std3__48in_placeE - _ZN40_INTERNAL_c53b56ef_4_k_cu_b230d553_253464cuda3std3__45__cpo6cbeginE)
_ZN40_INTERNAL_c53b56ef_4_k_cu_b230d553_253464cuda3std3__45__cpo6cbeginE:
	.zero		1
	.type		_ZN40_INTERNAL_c53b56ef_4_k_cu_b230d553_253464cuda3std3__48in_placeE,@object
	.size		_ZN40_INTERNAL_c53b56ef_4_k_cu_b230d553_253464cuda3std3__48in_placeE,(_ZN40_INTERNAL_c53b56ef_4_k_cu_b230d553_253464cuda3std6ranges3__45__cpo9iter_moveE - _ZN40_INTERNAL_c53b56ef_4_k_cu_b230d553_253464cuda3std3__48in_placeE)
_ZN40_INTERNAL_c53b56ef_4_k_cu_b230d553_253464cuda3std3__48in_placeE:
	.zero		1
	.type		_ZN40_INTERNAL_c53b56ef_4_k_cu_b230d553_253464cuda3std6ranges3__45__cpo9iter_moveE,@object
	.size		_ZN40_INTERNAL_c53b56ef_4_k_cu_b230d553_253464cuda3std6ranges3__45__cpo9iter_moveE,(_ZN40_INTERNAL_c53b56ef_4_k_cu_b230d553_253464cuda3std3__45__cpo5beginE - _ZN40_INTERNAL_c53b56ef_4_k_cu_b230d553_253464cuda3std6ranges3__45__cpo9iter_moveE)
_ZN40_INTERNAL_c53b56ef_4_k_cu_b230d553_253464cuda3std6ranges3__45__cpo9iter_moveE:
	.zero		1
	.type		_ZN40_INTERNAL_c53b56ef_4_k_cu_b230d553_253464cuda3std3__45__cpo5beginE,@object
	.size		_ZN40_INTERNAL_c53b56ef_4_k_cu_b230d553_253464cuda3std3__45__cpo5beginE,(_ZN40_INTERNAL_c53b56ef_4_k_cu_b230d553_253464cuda3std3__442_GLOBAL__N__c53b56ef_4_k_cu_b230d553_253466ignoreE - _ZN40_INTERNAL_c53b56ef_4_k_cu_b230d553_253464cuda3std3__45__cpo5beginE)
_ZN40_INTERNAL_c53b56ef_4_k_cu_b230d553_253464cuda3std3__45__cpo5beginE:
	.zero		1
	.type		_ZN40_INTERNAL_c53b56ef_4_k_cu_b230d553_253464cuda3std3__442_GLOBAL__N__c53b56ef_4_k_cu_b230d553_253466ignoreE,@object
	.size		_ZN40_INTERNAL_c53b56ef_4_k_cu_b230d553_253464cuda3std3__442_GLOBAL__N__c53b56ef_4_k_cu_b230d553_253466ignoreE,(_ZN40_INTERNAL_c53b56ef_4_k_cu_b230d553_253464cute7productE - _ZN40_INTERNAL_c53b56ef_4_k_cu_b230d553_253464cuda3std3__442_GLOBAL__N__c53b56ef_4_k_cu_b230d553_253466ignoreE)
_ZN40_INTERNAL_c53b56ef_4_k_cu_b230d553_253464cuda3std3__442_GLOBAL__N__c53b56ef_4_k_cu_b230d553_253466ignoreE:
	.zero		1
	.type		_ZN40_INTERNAL_c53b56ef_4_k_cu_b230d553_253464cute7productE,@object
	.size		_ZN40_INTERNAL_c53b56ef_4_k_cu_b230d553_253464cute7productE,(_ZN40_INTERNAL_c53b56ef_4_k_cu_b230d553_253464cuda3std3__45__cpo3endE - _ZN40_INTERNAL_c53b56ef_4_k_cu_b230d553_253464cute7productE)
_ZN40_INTERNAL_c53b56ef_4_k_cu_b230d553_253464cute7productE:
	.zero		1
	.type		_ZN40_INTERNAL_c53b56ef_4_k_cu_b230d553_253464cuda3std3__45__cpo3endE,@object
	.size		_ZN40_INTERNAL_c53b56ef_4_k_cu_b230d553_253464cuda3std3__45__cpo3endE,(_ZN40_INTERNAL_c53b56ef_4_k_cu_b230d553_253464cuda3std3__419piecewise_constructE - _ZN40_INTERNAL_c53b56ef_4_k_cu_b230d553_253464cuda3std3__45__cpo3endE)
_ZN40_INTERNAL_c53b56ef_4_k_cu_b230d553_253464cuda3std3__45__cpo3endE:
	.zero		1
	.type		_ZN40_INTERNAL_c53b56ef_4_k_cu_b230d553_253464cuda3std3__419piecewise_constructE,@object
	.size		_ZN40_INTERNAL_c53b56ef_4_k_cu_b230d553_253464cuda3std3__419piecewise_constructE,(_ZN40_INTERNAL_c53b56ef_4_k_cu_b230d553_253464cuda3std3__45__cpo4cendE - _ZN40_INTERNAL_c53b56ef_4_k_cu_b230d553_253464cuda3std3__419piecewise_constructE)
_ZN40_INTERNAL_c53b56ef_4_k_cu_b230d553_253464cuda3std3__419piecewise_constructE:
	.zero		1
	.type		_ZN40_INTERNAL_c53b56ef_4_k_cu_b230d553_253464cuda3std3__45__cpo4cendE,@object
	.size		_ZN40_INTERNAL_c53b56ef_4_k_cu_b230d553_253464cuda3std3__45__cpo4cendE,(_ZN40_INTERNAL_c53b56ef_4_k_cu_b230d553_253464cuda3std6ranges3__45__cpo4swapE - _ZN40_INTERNAL_c53b56ef_4_k_cu_b230d553_253464cuda3std3__45__cpo4cendE)
_ZN40_INTERNAL_c53b56ef_4_k_cu_b230d553_253464cuda3std3__45__cpo4cendE:
	.zero		1
	.type		_ZN40_INTERNAL_c53b56ef_4_k_cu_b230d553_253464cuda3std6ranges3__45__cpo4swapE,@object
	.size		_ZN40_INTERNAL_c53b56ef_4_k_cu_b230d553_253464cuda3std6ranges3__45__cpo4swapE,(.L_7 - _ZN40_INTERNAL_c53b56ef_4_k_cu_b230d553_253464cuda3std6ranges3__45__cpo4swapE)
_ZN40_INTERNAL_c53b56ef_4_k_cu_b230d553_253464cuda3std6ranges3__45__cpo4swapE:
	.zero		1
.L_7:


//--------------------- .nv.constant0._ZN7cutlass13device_kernelINS_4gemm6kernel13GemmUniversalIN4cute5tupleIJiiiiEEENS1_10collective13CollectiveMmaINS1_37MainloopSm90TmaGmmaWarpSpecializedFP8ILi9ENS5_IJNS4_1CILi1EEENSA_ILi4EEESB_EEENS1_35KernelTmaWarpSpecializedCooperativeEEENS5_IJNSA_ILi128EEENSA_ILi256EEENSA_ILi64EEEEEENS_12float_e5m2_tENS5_IJlSB_lEEESK_SL_NS4_8TiledMMAINS4_8MMA_AtomIJNS4_4SM904GMMA31MMA_64x256x32_F32E5M2E5M2_SS_TNILNSP_7ScaleInE1ELSR_1EEEEEENS4_6LayoutINS5_IJNSA_ILi2EEESB_SB_EEENS5_IJSB_NSA_ILi0EEESX_EEEEENS5_IJNS4_10UnderscoreES10_S10_EEEEENS4_23SM90_TMA_LOAD_MULTICASTENS4_14ComposedLayoutINS4_7SwizzleILi2ELi4ELi3EEENS4_18smem_ptr_flag_bitsILi8EEENSU_INS5_IJNSA_ILi8EEESI_EEENS5_IJSI_SB_EEEEEEEvNS4_8identityENS4_13SM90_TMA_LOADES1D_vS1E_EENS_8epilogue10collective6detail29Sm90TmaWarpSpecializedAdapterINS1I_15DefaultEpilogueISK_SL_SL_NS1H_6thread17LinearCombinationISK_Li1EffLNS1M_9ScaleType4KindE0ELNS_15FloatRoundStyleE2ESK_EENS1_15EpilogueDefaultEEEEEvvEEEEvNT_6ParamsE --------------------------
	.section	.nv.constant0._ZN7cutlass13device_kernelINS_4gemm6kernel13GemmUniversalIN4cute5tupleIJiiiiEEENS1_10collective13CollectiveMmaINS1_37MainloopSm90TmaGmmaWarpSpecializedFP8ILi9ENS5_IJNS4_1CILi1EEENSA_ILi4EEESB_EEENS1_35KernelTmaWarpSpecializedCooperativeEEENS5_IJNSA_ILi128EEENSA_ILi256EEENSA_ILi64EEEEEENS_12float_e5m2_tENS5_IJlSB_lEEESK_SL_NS4_8TiledMMAINS4_8MMA_AtomIJNS4_4SM904GMMA31MMA_64x256x32_F32E5M2E5M2_SS_TNILNSP_7ScaleInE1ELSR_1EEEEEENS4_6LayoutINS5_IJNSA_ILi2EEESB_SB_EEENS5_IJSB_NSA_ILi0EEESX_EEEEENS5_IJNS4_10UnderscoreES10_S10_EEEEENS4_23SM90_TMA_LOAD_MULTICASTENS4_14ComposedLayoutINS4_7SwizzleILi2ELi4ELi3EEENS4_18smem_ptr_flag_bitsILi8EEENSU_INS5_IJNSA_ILi8EEESI_EEENS5_IJSI_SB_EEEEEEEvNS4_8identityENS4_13SM90_TMA_LOADES1D_vS1E_EENS_8epilogue10collective6detail29Sm90TmaWarpSpecializedAdapterINS1I_15DefaultEpilogueISK_SL_SL_NS1H_6thread17LinearCombinationISK_Li1EffLNS1M_9ScaleType4KindE0ELNS_15FloatRoundStyleE2ESK_EENS1_15EpilogueDefaultEEEEEvvEEEEvNT_6ParamsE,"a",@progbits
	.sectionflags	@""
	.align	4
.nv.constant0._ZN7cutlass13device_kernelINS_4gemm6kernel13GemmUniversalIN4cute5tupleIJiiiiEEENS1_10collective13CollectiveMmaINS1_37MainloopSm90TmaGmmaWarpSpecializedFP8ILi9ENS5_IJNS4_1CILi1EEENSA_ILi4EEESB_EEENS1_35KernelTmaWarpSpecializedCooperativeEEENS5_IJNSA_ILi128EEENSA_ILi256EEENSA_ILi64EEEEEENS_12float_e5m2_tENS5_IJlSB_lEEESK_SL_NS4_8TiledMMAINS4_8MMA_AtomIJNS4_4SM904GMMA31MMA_64x256x32_F32E5M2E5M2_SS_TNILNSP_7ScaleInE1ELSR_1EEEEEENS4_6LayoutINS5_IJNSA_ILi2EEESB_SB_EEENS5_IJSB_NSA_ILi0EEESX_EEEEENS5_IJNS4_10UnderscoreES10_S10_EEEEENS4_23SM90_TMA_LOAD_MULTICASTENS4_14ComposedLayoutINS4_7SwizzleILi2ELi4ELi3EEENS4_18smem_ptr_flag_bitsILi8EEENSU_INS5_IJNSA_ILi8EEESI_EEENS5_IJSI_SB_EEEEEEEvNS4_8identityENS4_13SM90_TMA_LOADES1D_vS1E_EENS_8epilogue10collective6detail29Sm90TmaWarpSpecializedAdapterINS1I_15DefaultEpilogueISK_SL_SL_NS1H_6thread17LinearCombinationISK_Li1EffLNS1M_9ScaleType4KindE0ELNS_15FloatRoundStyleE2ESK_EENS1_15EpilogueDefaultEEEEEvvEEEEvNT_6ParamsE:
	.zero		1664


//--------------------- SYMBOLS --------------------------

	.type		.nv.reservedSmem.offset0,@object
	.size		.nv.reservedSmem.offset0,0x4
